def attn_fwd(
    Q,
    K,
    V,
    Out,
    Lse,
    sm_scale,
    stride_qz,
    stride_qh,
    stride_qm,
    stride_qk,
    stride_kz,
    stride_kh,
    stride_kn,
    stride_kk,
    stride_vz,
    stride_vh,
    stride_vn,
    stride_vk,
    stride_oz,
    stride_oh,
    stride_om,
    stride_ok,
    seqlen_q,
    seqlen_k,
    BLOCK_M: tl.constexpr,
    BLOCK_N: tl.constexpr,
    HEAD_DIM: tl.constexpr,
    CAUSAL: tl.constexpr,
):
    start_m = tl.program_id(0)
    off_hz = tl.program_id(1)
    q_off = off_hz * stride_qh
    k_off = off_hz * stride_kh
    v_off = off_hz * stride_vh
    offs_m = start_m * BLOCK_M + tl.arange(0, BLOCK_M)
    offs_d = tl.arange(0, HEAD_DIM)
    offs_n = tl.arange(0, BLOCK_N)
    q_ptrs = Q + q_off + offs_m[:, None] * stride_qm + offs_d[None, :] * stride_qk
    k_ptrs = K + k_off + offs_d[:, None] * stride_kk + offs_n[None, :] * stride_kn
    v_ptrs = V + v_off + offs_n[:, None] * stride_vn + offs_d[None, :] * stride_vk
    m_i = tl.full([BLOCK_M], float("-inf"), dtype=tl.float32)
    l_i = tl.zeros([BLOCK_M], dtype=tl.float32) + 1.0
    acc = tl.zeros([BLOCK_M, HEAD_DIM], dtype=tl.float32)
    q = tl.load(q_ptrs)
    acc, l_i, m_i = _attn_fwd_inner(
        acc,
        l_i,
        m_i,
        q,
        k_ptrs,
        v_ptrs,
        sm_scale,
        stride_kn,
        stride_vn,
        start_m,
        seqlen_k,
        BLOCK_M,
        BLOCK_N,
        HEAD_DIM,
        CAUSAL,
    )
    acc = acc / l_i[:, None]
    lse = m_i + tl.math.log2(l_i) / 1.4426950408889634
    o_ptrs = (
        Out
        + off_hz * stride_oh
        + offs_m[:, None] * stride_om
        + offs_d[None, :] * stride_ok
    )
    tl.store(o_ptrs, acc.to(Out.dtype.element_ty))
    tl.store(Lse + off_hz * seqlen_q + offs_m, lse)

# config = {"BLOCK_M": 64, "BLOCK_N": 128, "HEAD_DIM": 64, "arch": "sm_100", "causal": false, "dtype": "fp8e4m3", "num_stages": 3, "num_warps": 4}
# arch = sm_100


// ===== COMPILED SASS (sm_100a) =====

	.target	sm_100a

	.elftype	@"ET_EXEC"


//--------------------- .note.nv.tkinfo           --------------------------
	.section	.note.nv.tkinfo,"",@"SHT_NOTE"
	.sectionflags	@"SHF_NOTE_NV_TKINFO"
	.tkinfo
        /*0018*/ 	.word	0x00000081
        /*0030*/ 	.string	""
        /*0030*/ 	.string	"ptxas-blackwell"
        /*0030*/ 	.string	"Cuda compilation tools, release 12.9, V12.9.86"
        /*0030*/ 	.string	"Build cuda_12.9.r12.9/compiler.36037853_0"
        /*0030*/ 	.string	"-v  -suppress-debug-info  -lineinfo  -arch sm_100a "



//--------------------- .note.nv.cuver            --------------------------
	.section	.note.nv.cuver,"",@"SHT_NOTE"
	.sectionflags	@"SHF_NOTE_NV_CUVER"
        /*0018*/ 	.short	0x0001
        /*001a*/ 	.short	0x0064
        /*001c*/ 	.short	0x0001
        /*001e*/ 	.short	0x0000
        /*0020*/ 	.short	0x0001
        /*0022*/ 	.short	0x0000


//--------------------- .nv.info                  --------------------------
	.section	.nv.info,"",@"SHT_CUDA_INFO"
	.align	4


	//----- nvinfo : EIATTR_REGCOUNT
	.align		4
        /*0000*/ 	.byte	0x04, 0x2f
        /*0002*/ 	.short	(.L_5 - .L_4)
	.align		4
.L_4:
        /*0004*/ 	.word	index@(attn_fwd)
        /*0008*/ 	.word	0x000000ff


	//----- nvinfo : EIATTR_FRAME_SIZE
	.align		4
.L_5:
        /*000c*/ 	.byte	0x04, 0x11
        /*000e*/ 	.short	(.L_7 - .L_6)
	.align		4
.L_6:
        /*0010*/ 	.word	index@($__internal_2_$__cuda_sm10x_tcgen05_guardrail_trap_unallocated_columns_being_dealloced)
        /*0014*/ 	.word	0x00000168


	//----- nvinfo : EIATTR_FRAME_SIZE
	.align		4
.L_7:
        /*0018*/ 	.byte	0x04, 0x11
        /*001a*/ 	.short	(.L_9 - .L_8)
	.align		4
.L_8:
        /*001c*/ 	.word	index@($__internal_1_$__cuda_sm10x_tcgen05_guardrail_trap_phase_invalid_during_alloc)
        /*0020*/ 	.word	0x00000168


	//----- nvinfo : EIATTR_FRAME_SIZE
	.align		4
.L_9:
        /*0024*/ 	.byte	0x04, 0x11
        /*0026*/ 	.short	(.L_11 - .L_10)
	.align		4
.L_10:
        /*0028*/ 	.word	index@($__internal_0_$__cuda_sm10x_tcgen05_guardrail_trap_col_being_dealloced_not_returned_by_alloc)
        /*002c*/ 	.word	0x00000168


	//----- nvinfo : EIATTR_FRAME_SIZE
	.align		4
.L_11:
        /*0030*/ 	.byte	0x04, 0x11
        /*0032*/ 	.short	(.L_13 - .L_12)
	.align		4
.L_12:
        /*0034*/ 	.word	index@(attn_fwd)
        /*0038*/ 	.word	0x00000168


	//----- nvinfo : EIATTR_MIN_STACK_SIZE
	.align		4
.L_13:
        /*003c*/ 	.byte	0x04, 0x12
        /*003e*/ 	.short	(.L_15 - .L_14)
	.align		4
.L_14:
        /*0040*/ 	.word	index@(attn_fwd)
        /*0044*/ 	.word	0x00000168
.L_15:


//--------------------- .nv.info.attn_fwd         --------------------------
	.section	.nv.info.attn_fwd,"",@"SHT_CUDA_INFO"
	.sectionflags	@""
	.align	4


	//----- nvinfo : EIATTR_CUDA_API_VERSION
	.align		4
        /*0000*/ 	.byte	0x04, 0x37
        /*0002*/ 	.short	(.L_17 - .L_16)
.L_16:
        /*0004*/ 	.word	0x00000081


	//----- nvinfo : EIATTR_KPARAM_INFO
	.align		4
.L_17:
        /*0008*/ 	.byte	0x04, 0x17
        /*000a*/ 	.short	(.L_19 - .L_18)
.L_18:
        /*000c*/ 	.word	0x00000000
        /*0010*/ 	.short	0x0019
        /*0012*/ 	.short	0x0080
        /*0014*/ 	.byte	0x00, 0xf4, 0x21, 0x00


	//----- nvinfo : EIATTR_KPARAM_INFO
	.align		4
.L_19:
        /*0018*/ 	.byte	0x04, 0x17
        /*001a*/ 	.short	(.L_21 - .L_20)
.L_20:
        /*001c*/ 	.word	0x00000000
        /*0020*/ 	.short	0x0018
        /*0022*/ 	.short	0x0078
        /*0024*/ 	.byte	0x00, 0xf4, 0x21, 0x00


	//----- nvinfo : EIATTR_KPARAM_INFO
	.align		4
.L_21:
        /*0028*/ 	.byte	0x04, 0x17
        /*002a*/ 	.short	(.L_23 - .L_22)
.L_22:
        /*002c*/ 	.word	0x00000000
        /*0030*/ 	.short	0x0017
        /*0032*/ 	.short	0x0070
        /*0034*/ 	.byte	0x00, 0xf0, 0x11, 0x00


	//----- nvinfo : EIATTR_KPARAM_INFO
	.align		4
.L_23:
        /*0038*/ 	.byte	0x04, 0x17
        /*003a*/ 	.short	(.L_25 - .L_24)
.L_24:
        /*003c*/ 	.word	0x00000000
        /*0040*/ 	.short	0x0016
        /*0042*/ 	.short	0x006c
        /*0044*/ 	.byte	0x00, 0xf0, 0x11, 0x00


	//----- nvinfo : EIATTR_KPARAM_INFO
	.align		4
.L_25:
        /*0048*/ 	.byte	0x04, 0x17
        /*004a*/ 	.short	(.L_27 - .L_26)
.L_26:
        /*004c*/ 	.word	0x00000000
        /*0050*/ 	.short	0x0015
        /*0052*/ 	.short	0x0068
        /*0054*/ 	.byte	0x00, 0xf0, 0x11, 0x00


	//----- nvinfo : EIATTR_KPARAM_INFO
	.align		4
.L_27:
        /*0058*/ 	.byte	0x04, 0x17
        /*005a*/ 	.short	(.L_29 - .L_28)
.L_28:
        /*005c*/ 	.word	0x00000000
        /*0060*/ 	.short	0x0014
        /*0062*/ 	.short	0x0064
        /*0064*/ 	.byte	0x00, 0xf0, 0x11, 0x00


	//----- nvinfo : EIATTR_KPARAM_INFO
	.align		4
.L_29:
        /*0068*/ 	.byte	0x04, 0x17
        /*006a*/ 	.short	(.L_31 - .L_30)
.L_30:
        /*006c*/ 	.word	0x00000000
        /*0070*/ 	.short	0x0013
        /*0072*/ 	.short	0x0060
        /*0074*/ 	.byte	0x00, 0xf0, 0x11, 0x00


	//----- nvinfo : EIATTR_KPARAM_INFO
	.align		4
.L_31:
        /*0078*/ 	.byte	0x04, 0x17
        /*007a*/ 	.short	(.L_33 - .L_32)
.L_32:
        /*007c*/ 	.word	0x00000000
        /*0080*/ 	.short	0x0012
        /*0082*/ 	.short	0x005c
        /*0084*/ 	.byte	0x00, 0xf0, 0x11, 0x00


	//----- nvinfo : EIATTR_KPARAM_INFO
	.align		4
.L_33:
        /*0088*/ 	.byte	0x04, 0x17
        /*008a*/ 	.short	(.L_35 - .L_34)
.L_34:
        /*008c*/ 	.word	0x00000000
        /*0090*/ 	.short	0x0011
        /*0092*/ 	.short	0x0058
        /*0094*/ 	.byte	0x00, 0xf0, 0x11, 0x00


	//----- nvinfo : EIATTR_KPARAM_INFO
	.align		4
.L_35:
        /*0098*/ 	.byte	0x04, 0x17
        /*009a*/ 	.short	(.L_37 - .L_36)
.L_36:
        /*009c*/ 	.word	0x00000000
        /*00a0*/ 	.short	0x0010
        /*00a2*/ 	.short	0x0054
        /*00a4*/ 	.byte	0x00, 0xf0, 0x11, 0x00


	//----- nvinfo : EIATTR_KPARAM_INFO
	.align		4
.L_37:
        /*00a8*/ 	.byte	0x04, 0x17
        /*00aa*/ 	.short	(.L_39 - .L_38)
.L_38:
        /*00ac*/ 	.word	0x00000000
        /*00b0*/ 	.short	0x000f
        /*00b2*/ 	.short	0x0050
        /*00b4*/ 	.byte	0x00, 0xf0, 0x11, 0x00


	//----- nvinfo : EIATTR_KPARAM_INFO
	.align		4
.L_39:
        /*00b8*/ 	.byte	0x04, 0x17
        /*00ba*/ 	.short	(.L_41 - .L_40)
.L_40:
        /*00bc*/ 	.word	0x00000000
        /*00c0*/ 	.short	0x000e
        /*00c2*/ 	.short	0x004c
        /*00c4*/ 	.byte	0x00, 0xf0, 0x11, 0x00


	//----- nvinfo : EIATTR_KPARAM_INFO
	.align		4
.L_41:
        /*00c8*/ 	.byte	0x04, 0x17
        /*00ca*/ 	.short	(.L_43 - .L_42)
.L_42:
        /*00cc*/ 	.word	0x00000000
        /*00d0*/ 	.short	0x000d
        /*00d2*/ 	.short	0x0048
        /*00d4*/ 	.byte	0x00, 0xf0, 0x11, 0x00


	//----- nvinfo : EIATTR_KPARAM_INFO
	.align		4
.L_43:
        /*00d8*/ 	.byte	0x04, 0x17
        /*00da*/ 	.short	(.L_45 - .L_44)
.L_44:
        /*00dc*/ 	.word	0x00000000
        /*00e0*/ 	.short	0x000c
        /*00e2*/ 	.short	0x0044
        /*00e4*/ 	.byte	0x00, 0xf0, 0x11, 0x00


	//----- nvinfo : EIATTR_KPARAM_INFO
	.align		4
.L_45:
        /*00e8*/ 	.byte	0x04, 0x17
        /*00ea*/ 	.short	(.L_47 - .L_46)
.L_46:
        /*00ec*/ 	.word	0x00000000
        /*00f0*/ 	.short	0x000b
        /*00f2*/ 	.short	0x0040
        /*00f4*/ 	.byte	0x00, 0xf0, 0x11, 0x00


	//----- nvinfo : EIATTR_KPARAM_INFO
	.align		4
.L_47:
        /*00f8*/ 	.byte	0x04, 0x17
        /*00fa*/ 	.short	(.L_49 - .L_48)
.L_48:
        /*00fc*/ 	.word	0x00000000
        /*0100*/ 	.short	0x000a
        /*0102*/ 	.short	0x003c
        /*0104*/ 	.byte	0x00, 0xf0, 0x11, 0x00


	//----- nvinfo : EIATTR_KPARAM_INFO
	.align		4
.L_49:
        /*0108*/ 	.byte	0x04, 0x17
        /*010a*/ 	.short	(.L_51 - .L_50)
.L_50:
        /*010c*/ 	.word	0x00000000
        /*0110*/ 	.short	0x0009
        /*0112*/ 	.short	0x0038
        /*0114*/ 	.byte	0x00, 0xf0, 0x11, 0x00


	//----- nvinfo : EIATTR_KPARAM_INFO
	.align		4
.L_51:
        /*0118*/ 	.byte	0x04, 0x17
        /*011a*/ 	.short	(.L_53 - .L_52)
.L_52:
        /*011c*/ 	.word	0x00000000
        /*0120*/ 	.short	0x0008
        /*0122*/ 	.short	0x0034
        /*0124*/ 	.byte	0x00, 0xf0, 0x11, 0x00


	//----- nvinfo : EIATTR_KPARAM_INFO
	.align		4
.L_53:
        /*0128*/ 	.byte	0x04, 0x17
        /*012a*/ 	.short	(.L_55 - .L_54)
.L_54:
        /*012c*/ 	.word	0x00000000
        /*0130*/ 	.short	0x0007
        /*0132*/ 	.short	0x0030
        /*0134*/ 	.byte	0x00, 0xf0, 0x11, 0x00


	//----- nvinfo : EIATTR_KPARAM_INFO
	.align		4
.L_55:
        /*0138*/ 	.byte	0x04, 0x17
        /*013a*/ 	.short	(.L_57 - .L_56)
.L_56:
        /*013c*/ 	.word	0x00000000
        /*0140*/ 	.short	0x0006
        /*0142*/ 	.short	0x002c
        /*0144*/ 	.byte	0x00, 0xf0, 0x11, 0x00


	//----- nvinfo : EIATTR_KPARAM_INFO
	.align		4
.L_57:
        /*0148*/ 	.byte	0x04, 0x17
        /*014a*/ 	.short	(.L_59 - .L_58)
.L_58:
        /*014c*/ 	.word	0x00000000
        /*0150*/ 	.short	0x0005
        /*0152*/ 	.short	0x0028
        /*0154*/ 	.byte	0x00, 0xf0, 0x11, 0x00


	//----- nvinfo : EIATTR_KPARAM_INFO
	.align		4
.L_59:
        /*0158*/ 	.byte	0x04, 0x17
        /*015a*/ 	.short	(.L_61 - .L_60)
.L_60:
        /*015c*/ 	.word	0x00000000
        /*0160*/ 	.short	0x0004
        /*0162*/ 	.short	0x0020
        /*0164*/ 	.byte	0x00, 0xf4, 0x21, 0x00


	//----- nvinfo : EIATTR_KPARAM_INFO
	.align		4
.L_61:
        /*0168*/ 	.byte	0x04, 0x17
        /*016a*/ 	.short	(.L_63 - .L_62)
.L_62:
        /*016c*/ 	.word	0x00000000
        /*0170*/ 	.short	0x0003
        /*0172*/ 	.short	0x0018
        /*0174*/ 	.byte	0x00, 0xf4, 0x21, 0x00


	//----- nvinfo : EIATTR_KPARAM_INFO
	.align		4
.L_63:
        /*0178*/ 	.byte	0x04, 0x17
        /*017a*/ 	.short	(.L_65 - .L_64)
.L_64:
        /*017c*/ 	.word	0x00000000
        /*0180*/ 	.short	0x0002
        /*0182*/ 	.short	0x0010
        /*0184*/ 	.byte	0x00, 0xf4, 0x21, 0x00


	//----- nvinfo : EIATTR_KPARAM_INFO
	.align		4
.L_65:
        /*0188*/ 	.byte	0x04, 0x17
        /*018a*/ 	.short	(.L_67 - .L_66)
.L_66:
        /*018c*/ 	.word	0x00000000
        /*0190*/ 	.short	0x0001
        /*0192*/ 	.short	0x0008
        /*0194*/ 	.byte	0x00, 0xf4, 0x21, 0x00


	//----- nvinfo : EIATTR_KPARAM_INFO
	.align		4
.L_67:
        /*0198*/ 	.byte	0x04, 0x17
        /*019a*/ 	.short	(.L_69 - .L_68)
.L_68:
        /*019c*/ 	.word	0x00000000
        /*01a0*/ 	.short	0x0000
        /*01a2*/ 	.short	0x0000
        /*01a4*/ 	.byte	0x00, 0xf4, 0x21, 0x00


	//----- nvinfo : EIATTR_AT_ENTRY_FRAGMENTS
	.align		4
.L_69:
        /*01a8*/ 	.byte	0x04, 0x4f
        /*01aa*/ 	.short	(.L_71 - .L_70)


	//   ....[0]....
.L_70:
        /*01ac*/ 	.word	0x00000004


	//----- nvinfo : EIATTR_RESERVED_SMEM_USED
	.align		4
.L_71:
        /*01b0*/ 	.byte	0x01, 0x41
	.zero		2


	//----- nvinfo : EIATTR_SPARSE_MMA_MASK
	.align		4
        /*01b4*/ 	.byte	0x03, 0x50
        /*01b6*/ 	.short	0x0000


	//----- nvinfo : EIATTR_TCGEN05_1CTA_USED
	.align		4
        /*01b8*/ 	.byte	0x01, 0x51
	.zero		2


	//----- nvinfo : EIATTR_MAXREG_COUNT
	.align		4
        /*01bc*/ 	.byte	0x03, 0x1b
        /*01be*/ 	.short	0x00ff


	//----- nvinfo : EIATTR_NUM_BARRIERS
	.align		4
        /*01c0*/ 	.byte	0x02, 0x4c
        /*01c2*/ 	.byte	0x01
	.zero		1


	//----- nvinfo : EIATTR_ANNOTATIONS
	.align		4
        /*01c4*/ 	.byte	0x04, 0x55
        /*01c6*/ 	.short	(.L_73 - .L_72)


	//   ....[0]....
.L_72:
        /*01c8*/ 	.word	0x00000001
        /*01cc*/ 	.byte	0x60, 0x15, 0x00, 0x00, 0x01, 0x00, 0x00, 0x00, 0xa0, 0x15, 0x00, 0x00, 0x01, 0x00, 0x00, 0x00
        /* <DEDUP_REMOVED lines=46> */
        /*04bc*/ 	.byte	0x40, 0xb0, 0x00, 0x00, 0x01, 0x00, 0x00, 0x00, 0x90, 0xb0, 0x00, 0x00


	//----- nvinfo : EIATTR_INT_WARP_WIDE_INSTR_OFFSETS
	.align		4
.L_73:
        /*04c8*/ 	.byte	0x04, 0x31
        /*04ca*/ 	.short	(.L_75 - .L_74)


	//   ....[0]....
.L_74:
        /*04cc*/ 	.word	0x00001e00


	//   ....[1]....
        /*04d0*/ 	.word	0x00001e20


	//   ....[2]....
        /*04d4*/ 	.word	0x000028a0


	//   ....[3]....
        /*04d8*/ 	.word	0x00002c90


	//   ....[4]....
        /*04dc*/ 	.word	0x00007d80


	//   ....[5]....
        /*04e0*/ 	.word	0x0000ce80


	//   ....[6]....
        /*04e4*/ 	.word	0x0000ced0


	//----- nvinfo : EIATTR_COOP_GROUP_MASK_REGIDS
	.align		4
.L_75:
        /*04e8*/ 	.byte	0x04, 0x29
        /*04ea*/ 	.short	(.L_77 - .L_76)


	//   ....[0]....
.L_76:
        /*04ec*/ 	.word	0xffffffff


	//   ....[1]....
        /*04f0*/ 	.word	0xffffffff


	//   ....[2]....
        /*04f4*/ 	.word	0xffffffff


	//   ....[3]....
        /*04f8*/ 	.word	0xffffffff


	//   ....[4]....
        /*04fc*/ 	.word	0xffffffff


	//   ....[5]....
        /*0500*/ 	.word	0xffffffff


	//   ....[6]....
        /*0504*/ 	.word	0xffffffff


	//   ....[7]....
        /*0508*/ 	.word	0xffffffff


	//----- nvinfo : EIATTR_COOP_GROUP_INSTR_OFFSETS
	.align		4
.L_77:
        /*050c*/ 	.byte	0x04, 0x28
        /*050e*/ 	.short	(.L_79 - .L_78)


	//   ....[0]....
.L_78:
        /*0510*/ 	.word	0x00000060


	//   ....[1]....
        /*0514*/ 	.word	0x00000320


	//   ....[2]....
        /*0518*/ 	.word	0x00004020


	//   ....[3]....
        /*051c*/ 	.word	0x000062e0


	//   ....[4]....
        /*0520*/ 	.word	0x000085d0


	//   ....[5]....
        /*0524*/ 	.word	0x00009620


	//   ....[6]....
        /*0528*/ 	.word	0x0000cd10


	//   ....[7]....
        /*052c*/ 	.word	0x0000cf80


	//----- nvinfo : EIATTR_VRC_CTA_INIT_COUNT
	.align		4
.L_79:
        /*0530*/ 	.byte	0x02, 0x4a
        /*0532*/ 	.byte	0x80
	.zero		1


	//----- nvinfo : EIATTR_MBARRIER_INSTR_OFFSETS
	.align		4
        /*0534*/ 	.byte	0x04, 0x39
        /*0536*/ 	.short	(.L_81 - .L_80)


	//   ....[0]....
.L_80:
        /*0538*/ 	.word	0x00002090
        /*053c*/ 	.word	0x000000ff
        /*0540*/ 	.word	0x00000000
        /*0544*/ 	.short	0x0100
        /*0546*/ 	.byte	0x11
	.zero		1


	//   ....[1]....
        /*0548*/ 	.word	0x000028b0
        /*054c*/ 	.word	0x000000ff
        /*0550*/ 	.word	0x00009008
        /*0554*/ 	.short	0x0100
        /*0556*/ 	.byte	0x0e
	.zero		1


	//   ....[2]....
        /*0558*/ 	.word	0x00002d60
        /*055c*/ 	.word	0x000000ff
        /*0560*/ 	.word	0x00004000
        /*0564*/ 	.short	0x0100
        /*0566*/ 	.byte	0x0e
	.zero		1


	//   ....[3]....
        /*0568*/ 	.word	0x00002f50
        /*056c*/ 	.word	0x000000ff
        /*0570*/ 	.word	0x00004000
        /*0574*/ 	.short	0x010a
        /*0576*/ 	.byte	0x0e
	.zero		1


	//   ....[4]....
        /*0578*/ 	.word	0x00003070
        /*057c*/ 	.word	0x000000ff
        /*0580*/ 	.word	0x00004000
        /*0584*/ 	.short	0x0108
        /*0586*/ 	.byte	0x0e
	.zero		1


	//   ....[5]....
        /*0588*/ 	.word	0x00007e30
        /*058c*/ 	.word	0x000000ff
        /*0590*/ 	.word	0x00009010
        /*0594*/ 	.short	0x0100
        /*0596*/ 	.byte	0x0e
	.zero		1


	//   ....[6]....
        /*0598*/ 	.word	0x00007f40
        /*059c*/ 	.word	0x000000ff
        /*05a0*/ 	.word	0x00009010
        /*05a4*/ 	.short	0x010a
        /*05a6*/ 	.byte	0x0e
	.zero		1


	//   ....[7]....
        /*05a8*/ 	.word	0x00007fa0
        /*05ac*/ 	.word	0x000000ff
        /*05b0*/ 	.word	0x00009010
        /*05b4*/ 	.short	0x0108
        /*05b6*/ 	.byte	0x0e
	.zero		1


	//   ....[8]....
        /*05b8*/ 	.word	0x00007ff0
        /*05bc*/ 	.word	0x000000ff
        /*05c0*/ 	.word	0x00000000
        /*05c4*/ 	.short	0x010a
        /*05c6*/ 	.byte	0x11
	.zero		1


	//   ....[9]....
        /*05c8*/ 	.word	0x0000b160
        /*05cc*/ 	.word	0x000000ff
        /*05d0*/ 	.word	0x00000000
        /*05d4*/ 	.short	0x010a
        /*05d6*/ 	.byte	0x11
	.zero		1


	//   ....[10]....
        /*05d8*/ 	.word	0x0000b280
        /*05dc*/ 	.word	0x000000ff
        /*05e0*/ 	.word	0x00009000
        /*05e4*/ 	.short	0x0108
        /*05e6*/ 	.byte	0x0e
	.zero		1


	//   ....[11]....
        /*05e8*/ 	.word	0x0000b350
        /*05ec*/ 	.word	0x000000ff
        /*05f0*/ 	.word	0x00009008
        /*05f4*/ 	.short	0x0108
        /*05f6*/ 	.byte	0x0e
	.zero		1


	//   ....[12]....
        /*05f8*/ 	.word	0x0000cfa0
        /*05fc*/ 	.word	0x000000ff
        /*0600*/ 	.word	0x00004000
        /*0604*/ 	.short	0x010a
        /*0606*/ 	.byte	0x0e
	.zero		1


	//   ....[13]....
        /*0608*/ 	.word	0x0000cfd0
        /*060c*/ 	.word	0x000000ff
        /*0610*/ 	.word	0x00009010
        /*0614*/ 	.short	0x010a
        /*0616*/ 	.byte	0x0e
	.zero		1


	//   ....[14]....
        /*0618*/ 	.word	0x0000d000
        /*061c*/ 	.word	0x000000ff
        /*0620*/ 	.word	0x00000000
        /*0624*/ 	.short	0x010a
        /*0626*/ 	.byte	0x11
	.zero		1


	//   ....[15]....
        /*0628*/ 	.word	0x0000d030
        /*062c*/ 	.word	0x000000ff
        /*0630*/ 	.word	0x00000000
        /*0634*/ 	.short	0x010a
        /*0636*/ 	.byte	0x11
	.zero		1


	//----- nvinfo : EIATTR_NUM_MBARRIERS
	.align		4
.L_81:
        /*0638*/ 	.byte	0x03, 0x38
        /*063a*/ 	.short	0xffff


	//----- nvinfo : EIATTR_EXIT_INSTR_OFFSETS
	.align		4
        /*063c*/ 	.byte	0x04, 0x1c
        /*063e*/ 	.short	(.L_83 - .L_82)


	//   ....[0]....
.L_82:
        /*0640*/ 	.word	0x0000cf90


	//----- nvinfo : EIATTR_REQNTID
	.align		4
.L_83:
        /*0644*/ 	.byte	0x04, 0x10
        /*0646*/ 	.short	(.L_85 - .L_84)
.L_84:
        /*0648*/ 	.word	0x00000080
        /*064c*/ 	.word	0x00000001
        /*0650*/ 	.word	0x00000001


	//----- nvinfo : EIATTR_CRS_STACK_SIZE
	.align		4
.L_85:
        /*0654*/ 	.byte	0x04, 0x1e
        /*0656*/ 	.short	(.L_87 - .L_86)
.L_86:
        /*0658*/ 	.word	0x00000000


	//----- nvinfo : EIATTR_CBANK_PARAM_SIZE
	.align		4
.L_87:
        /*065c*/ 	.byte	0x03, 0x19
        /*065e*/ 	.short	0x0088


	//----- nvinfo : EIATTR_PARAM_CBANK
	.align		4
        /*0660*/ 	.byte	0x04, 0x0a
        /*0662*/ 	.short	(.L_89 - .L_88)
	.align		4
.L_88:
        /*0664*/ 	.word	index@(.nv.constant0.attn_fwd)
        /*0668*/ 	.short	0x0380
        /*066a*/ 	.short	0x0088


	//----- nvinfo : EIATTR_SW_WAR
	.align		4
.L_89:
        /*066c*/ 	.byte	0x04, 0x36
        /*066e*/ 	.short	(.L_91 - .L_90)
.L_90:
        /*0670*/ 	.word	0x00000008
.L_91:


//--------------------- .nv.compat                --------------------------
	.section	.nv.compat,"",@"SHT_CUDA_COMPAT_INFO"
	.align	4
        /*0000*/ 	.byte	0x02, 0x02, 0x02, 0x00, 0x02, 0x05, 0x05, 0x00, 0x02, 0x03, 0x00, 0x00, 0x02, 0x06, 0x01, 0x00


//--------------------- .nv.callgraph             --------------------------
	.section	.nv.callgraph,"",@"SHT_CUDA_CALLGRAPH"
	.align	4
	.sectionentsize	8
	.align		4
        /*0000*/ 	.word	0x00000000
	.align		4
        /*0004*/ 	.word	0xffffffff
	.align		4
        /*0008*/ 	.word	0x00000000
	.align		4
        /*000c*/ 	.word	0xfffffffe
	.align		4
        /*0010*/ 	.word	0x00000000
	.align		4
        /*0014*/ 	.word	0xfffffffd
	.align		4
        /*0018*/ 	.word	0x00000000
	.align		4
        /*001c*/ 	.word	0xfffffffc


//--------------------- .nv.constant4             --------------------------
	.section	.nv.constant4,"a",@progbits
	.align	8
	.align		8
.nv.constant4:
        /*0000*/ 	.dword	_$_str


//--------------------- .text.attn_fwd            --------------------------
	.section	.text.attn_fwd,"ax",@progbits
	.align	128
        .global         attn_fwd
        .type           attn_fwd,@function
        .size           attn_fwd,(.L_x_27 - attn_fwd)
        .other          attn_fwd,@"STO_CUDA_ENTRY STV_DEFAULT"
attn_fwd:
.text.attn_fwd:
[----:B------:R-:W0:Y:S01]  /*0000*/  LDC R1, c[0x0][0x37c] ;  /* 0x0000df00ff017b82 */ /* 0x000e220000000800 */
[----:B------:R-:W1:Y:S01]  /*0010*/  S2R R0, SR_TID.X ;  /* 0x0000000000007919 */ /* 0x000e620000002100 */
[----:B0-----:R-:W-:Y:S01]  /*0020*/  VIADD R1, R1, 0xfffffe98 ;  /* 0xfffffe9801017836 */ /* 0x001fe20000000000 */
[----:B-1----:R-:W-:-:S13]  /*0030*/  ISETP.GE.U32.AND P0, PT, R0, 0x20, PT ;  /* 0x000000200000780c */ /* 0x002fda0003f06070 */
[----:B------:R-:W-:Y:S05]  /*0040*/  @P0 BRA `(.L_x_0) ;  /* 0x0000000000b80947 */ /* 0x000fea0003800000 */
[----:B------:R-:W0:Y:S01]  /*0050*/  S2UR UR6, SR_CgaCtaId ;  /* 0x00000000000679c3 */ /* 0x000e220000008800 */
[----:B------:R-:W-:Y:S01]  /*0060*/  NOP ;  /* 0x0000000000007918 */ /* 0x000fe20000000000 */
[----:B------:R-:W-:Y:S02]  /*0070*/  UMOV UR4, 0x40 ;  /* 0x0000004000047882 */ /* 0x000fe40000000000 */
[----:B0-----:R-:W-:-:S09]  /*0080*/  ULEA UR4, UR6, UR4, 0x18 ;  /* 0x0000000406047291 */ /* 0x001fd2000f8ec0ff */
[----:B------:R-:W0:Y:S01]  /*0090*/  LDS.U8 R0, [UR4] ;  /* 0x00000004ff007984 */ /* 0x000e220008000000 */
[----:B------:R-:W-:Y:S02]  /*00a0*/  UMOV UR4, 0x400 ;  /* 0x0000040000047882 */ /* 0x000fe40000000000 */
[----:B------:R-:W-:Y:S01]  /*00b0*/  ULEA UR4, UR6, UR4, 0x18 ;  /* 0x0000000406047291 */ /* 0x000fe2000f8ec0ff */
[----:B0-----:R-:W-:-:S13]  /*00c0*/  ISETP.NE.AND P1, PT, R0, RZ, PT ;  /* 0x000000ff0000720c */ /* 0x001fda0003f25270 */
[----:B------:R-:W-:Y:S05]  /*00d0*/  @P1 BRA `(.L_x_1) ;  /* 0x00000000007c1947 */ /* 0x000fea0003800000 */
[----:B------:R-:W-:-:S13]  /*00e0*/  ELECT P1, URZ, PT ;  /* 0x0000000000ff782f */ /* 0x000fda0003820000 */
[----:B------:R-:W-:Y:S05]  /*00f0*/  @!P1 BRA `(.L_x_2) ;  /* 0x0000000000849947 */ /* 0x000fea0003800000 */
[----:B------:R-:W-:Y:S01]  /*0100*/  UMOV UR5, 0x4 ;  /* 0x0000000400057882 */ /* 0x000fe20000000000 */
[----:B------:R-:W-:Y:S02]  /*0110*/  IMAD.MOV.U32 R4, RZ, RZ, 0x1 ;  /* 0x00000001ff047424 */ /* 0x000fe400078e00ff */
[----:B------:R-:W-:Y:S02]  /*0120*/  IMAD.MOV.U32 R5, RZ, RZ, 0xf ;  /* 0x0000000fff057424 */ /* 0x000fe400078e00ff */
[----:B------:R-:W-:Y:S04]  /*0130*/  DEPBAR.LE SB0, 0x36 ;  /* 0x00008d800000791a */ /* 0x000fe80000000000 */
[----:B------:R-:W0:Y:S02]  /*0140*/  UTCATOMSWS.FIND_AND_SET.ALIGN UP0, UR5, UR5 ;  /* 0x00000005000575e3 */ /* 0x000e240008000800 */
[----:B0-----:R-:W-:-:S04]  /*0150*/  PLOP3.LUT P1, PT, PT, PT, UP0, 0x80, 0x8 ;  /* 0x000000000008781c */ /* 0x001fc80003f2f008 */
[----:B------:R-:W-:-:S04]  /*0160*/  SEL R0, RZ, 0xffffffff, !P1 ;  /* 0xffffffffff007807 */ /* 0x000fc80004800000 */
[----:B------:R-:W-:Y:S01]  /*0170*/  ISETP.NE.AND P1, PT, R0, RZ, PT ;  /* 0x000000ff0000720c */ /* 0x000fe20003f25270 */
[----:B------:R-:W-:-:S12]  /*0180*/  IMAD.U32 R0, RZ, RZ, UR5 ;  /* 0x00000005ff007e24 */ /* 0x000fd8000f8e00ff */
[----:B------:R-:W-:Y:S05]  /*0190*/  @P1 BRA `(.L_x_3) ;  /* 0x0000000000241947 */ /* 0x000fea0003800000 */
.L_x_4:
[----:B------:R-:W-:Y:S05]  /*01a0*/  NANOSLEEP 0x64 ;  /* 0x000000640000795d */ /* 0x000fea0003800000 */
[----:B------:R-:W-:-:S05]  /*01b0*/  UMOV UR5, 0x4 ;  /* 0x0000000400057882 */ /* 0x000fca0000000000 */
[----:B------:R-:W-:Y:S04]  /*01c0*/  DEPBAR.LE SB0, 0x36 ;  /* 0x00008d800000791a */ /* 0x000fe80000000000 */
[----:B------:R-:W0:Y:S02]  /*01d0*/  UTCATOMSWS.FIND_AND_SET.ALIGN UP0, UR5, UR5 ;  /* 0x00000005000575e3 */ /* 0x000e240008000800 */
[----:B0-----:R-:W-:-:S04]  /*01e0*/  PLOP3.LUT P1, PT, PT, PT, UP0, 0x80, 0x8 ;  /* 0x000000000008781c */ /* 0x001fc80003f2f008 */
[----:B------:R-:W-:-:S04]  /*01f0*/  SEL R0, RZ, 0xffffffff, !P1 ;  /* 0xffffffffff007807 */ /* 0x000fc80004800000 */
[----:B------:R-:W-:Y:S01]  /*0200*/  ISETP.NE.AND P1, PT, R0, RZ, PT ;  /* 0x000000ff0000720c */ /* 0x000fe20003f25270 */
[----:B------:R-:W-:-:S12]  /*0210*/  IMAD.U32 R0, RZ, RZ, UR5 ;  /* 0x00000005ff007e24 */ /* 0x000fd8000f8e00ff */
[----:B------:R-:W-:Y:S05]  /*0220*/  @!P1 BRA `(.L_x_4) ;  /* 0xfffffffc00dc9947 */ /* 0x000fea000383ffff */
.L_x_3:
[C---:B------:R-:W-:Y:S01]  /*0230*/  VIADD R3, R0.reuse, 0x10 ;  /* 0x0000001000037836 */ /* 0x040fe20000000000 */
[----:B------:R-:W-:Y:S01]  /*0240*/  UMOV UR5, 0x50 ;  /* 0x0000005000057882 */ /* 0x000fe20000000000 */
[----:B------:R-:W-:Y:S01]  /*0250*/  SHF.L.U32 R2, R5, R0, RZ ;  /* 0x0000000005027219 */ /* 0x000fe200000006ff */
[----:B------:R-:W-:Y:S01]  /*0260*/  ULEA UR5, UR6, UR5, 0x18 ;  /* 0x0000000506057291 */ /* 0x000fe2000f8ec0ff */
[----:B------:R-:W-:Y:S01]  /*0270*/  IMAD.SHL.U32 R0, R0, 0x20, RZ ;  /* 0x0000002000007824 */ /* 0x000fe200078e00ff */
[----:B------:R-:W-:-:S04]  /*0280*/  SHF.L.U32 R3, R4, R3, RZ ;  /* 0x0000000304037219 */ /* 0x000fc800000006ff */
[----:B------:R-:W-:-:S05]  /*0290*/  LOP3.LUT R2, R3, R2, RZ, 0xfc, !PT ;  /* 0x0000000203027212 */ /* 0x000fca00078efcff */
[----:B------:R0:W-:Y:S04]  /*02a0*/  ATOMS.OR RZ, [UR5], R2 ;  /* 0x00000002ffff798c */ /* 0x0001e8000b000005 */
[----:B------:R0:W-:Y:S01]  /*02b0*/  STS [UR4], R0 ;  /* 0x00000000ff007988 */ /* 0x0001e20008000804 */
[----:B------:R-:W-:Y:S05]  /*02c0*/  BRA `(.L_x_2) ;  /* 0x0000000000107947 */ /* 0x000fea0003800000 */
.L_x_1:
[----:B------:R-:W-:Y:S01]  /*02d0*/  IMAD.MOV.U32 R0, RZ, RZ, -0x1 ;  /* 0xffffffffff007424 */ /* 0x000fe200078e00ff */
[----:B------:R-:W-:-:S04]  /*02e0*/  MOV R2, 0x310 ;  /* 0x0000031000027802 */ /* 0x000fc80000000f00 */
[----:B------:R0:W-:Y:S03]  /*02f0*/  STS [UR4], R0 ;  /* 0x00000000ff007988 */ /* 0x0001e60008000804 */
[----:B0-----:R-:W-:Y:S05]  /*0300*/  CALL.REL.NOINC `($__internal_1_$__cuda_sm10x_tcgen05_guardrail_trap_phase_invalid_during_alloc) ;  /* 0x000000cc00607944 */ /* 0x001fea0003c00000 */
.L_x_2:
[----:B------:R-:W-:Y:S05]  /*0310*/  WARPSYNC.ALL ;  /* 0x0000000000007948 */ /* 0x000fea0003800000 */
[----:B------:R-:W-:Y:S01]  /*0320*/  NOP ;  /* 0x0000000000007918 */ /* 0x000fe20000000000 */
.L_x_0:
[----:B------:R-:W1:Y:S01]  /*0330*/  S2R R65, SR_TID.X ;  /* 0x0000000000417919 */ /* 0x000e620000002100 */
[----:B------:R-:W2:Y:S01]  /*0340*/  S2UR UR6, SR_CgaCtaId ;  /* 0x00000000000679c3 */ /* 0x000ea20000008800 */
[----:B------:R-:W3:Y:S01]  /*0350*/  LDCU.64 UR4, c[0x0][0x3b0] ;  /* 0x00007600ff0477ac */ /* 0x000ee20008000a00 */
[----:B------:R-:W4:Y:S01]  /*0360*/  S2R R3, SR_CTAID.X ;  /* 0x0000000000037919 */ /* 0x000f220000002500 */
[----:B------:R-:W-:Y:S01]  /*0370*/  UMOV UR14, 0x400 ;  /* 0x00000400000e7882 */ /* 0x000fe20000000000 */
[----:B------:R-:W0:Y:S04]  /*0380*/  LDCU.64 UR28, c[0x0][0x358] ;  /* 0x00006b00ff1c77ac */ /* 0x000e280008000a00 */
[----:B------:R-:W3:Y:S08]  /*0390*/  S2UR UR13, SR_CTAID.Y ;  /* 0x00000000000d79c3 */ /* 0x000ef00000002600 */
[----:B------:R-:W0:Y:S08]  /*03a0*/  LDC.64 R58, c[0x0][0x380] ;  /* 0x0000e000ff3a7b82 */ /* 0x000e300000000a00 */
[----:B------:R-:W0:Y:S01]  /*03b0*/  LDC R44, c[0x0][0x3b8] ;  /* 0x0000ee00ff2c7b82 */ /* 0x000e220000000800 */
[----:B--2---:R-:W-:-:S07]  /*03c0*/  ULEA UR14, UR6, UR14, 0x18 ;  /* 0x0000000e060e7291 */ /* 0x004fce000f8ec0ff */
[----:B------:R-:W-:Y:S01]  /*03d0*/  BAR.SYNC.DEFER_BLOCKING 0x0 ;  /* 0x0000000000007b1d */ /* 0x000fe20000010000 */
[----:B-1----:R-:W-:Y:S01]  /*03e0*/  LOP3.LUT R46, R65, 0x3f, RZ, 0xc0, !PT ;  /* 0x0000003f412e7812 */ /* 0x002fe200078ec0ff */
[----:B---3--:R-:W-:Y:S01]  /*03f0*/  UIMAD UR4, UR13, UR4, URZ ;  /* 0x000000040d0472a4 */ /* 0x008fe2000f8e02ff */
[----:B------:R-:W-:-:S05]  /*0400*/  SHF.R.U32.HI R48, RZ, 0x6, R65 ;  /* 0x00000006ff307819 */ /* 0x000fca0000011641 */
[----:B------:R-:W1:Y:S01]  /*0410*/  LDC.64 R176, c[0x0][0x3c0] ;  /* 0x0000f000ffb07b82 */ /* 0x000e620000000a00 */
[----:B------:R-:W-:Y:S01]  /*0420*/  LEA.HI R50, R65, 0xe, RZ, 0x1a ;  /* 0x0000000e41327811 */ /* 0x000fe200078fd0ff */
[----:B0---4-:R-:W-:Y:S01]  /*0430*/  IMAD R0, R3, 0x40, R46 ;  /* 0x0000004003007824 */ /* 0x011fe200078e022e */
[----:B------:R-:W-:Y:S02]  /*0440*/  SGXT.U32 R48, R48, 0x1 ;  /* 0x000000013030781a */ /* 0x000fe40000000000 */
[----:B------:R-:W-:Y:S01]  /*0450*/  LEA.HI R52, R65, 0x1e, RZ, 0x1a ;  /* 0x0000001e41347811 */ /* 0x000fe200078fd0ff */
[----:B------:R-:W-:Y:S01]  /*0460*/  IMAD R3, R0, UR5, RZ ;  /* 0x0000000500037c24 */ /* 0x000fe2000f8e02ff */
[----:B------:R-:W-:-:S04]  /*0470*/  USHF.R.S32.HI UR5, URZ, 0x1f, UR4 ;  /* 0x0000001fff057899 */ /* 0x000fc80008011404 */
[----:B------:R-:W-:Y:S01]  /*0480*/  IADD3 R58, P1, P2, R3, UR4, R58 ;  /* 0x00000004033a7c10 */ /* 0x000fe2000fa3e03a */
[----:B------:R-:W0:Y:S01]  /*0490*/  LDCU UR4, c[0x0][0x3c8] ;  /* 0x00007900ff0477ac */ /* 0x000e220008000800 */
[----:B------:R-:W-:Y:S01]  /*04a0*/  SHF.R.S32.HI R2, RZ, 0x1f, R3 ;  /* 0x0000001fff027819 */ /* 0x000fe20000011403 */
[----:B------:R-:W-:Y:S01]  /*04b0*/  IMAD R0, R48, R44, RZ ;  /* 0x0000002c30007224 */ /* 0x000fe200078e02ff */
[----:B------:R-:W2:Y:S02]  /*04c0*/  LDS R47, [UR14] ;  /* 0x0000000eff2f7984 */ /* 0x000ea40008000800 */
[----:B------:R-:W-:Y:S01]  /*04d0*/  IADD3.X R60, PT, PT, R2, UR5, R59, P1, P2 ;  /* 0x00000005023c7c10 */ /* 0x000fe20008fe443b */
[----:B------:R-:W-:Y:S01]  /*04e0*/  IMAD R10, R44, 0x2, R0 ;  /* 0x000000022c0a7824 */ /* 0x000fe200078e0200 */
[----:B------:R-:W-:Y:S01]  /*04f0*/  IADD3 R4, P1, PT, R0, R58, RZ ;  /* 0x0000003a00047210 */ /* 0x000fe20007f3e0ff */
[----:B------:R-:W-:Y:S01]  /*0500*/  IMAD R2, R50, R44, RZ ;  /* 0x0000002c32027224 */ /* 0x000fe200078e02ff */
[----:B------:R-:W-:-:S02]  /*0510*/  LEA.HI R56, R65, 0x3e, RZ, 0x1a ;  /* 0x0000003e41387811 */ /* 0x000fc400078fd0ff */
[----:B------:R-:W-:Y:S01]  /*0520*/  LEA.HI.X.SX32 R5, R0, R60, 0x1, P1 ;  /* 0x0000003c00057211 */ /* 0x000fe200008f0eff */
[----:B------:R-:W-:Y:S01]  /*0530*/  BAR.SYNC.DEFER_BLOCKING 0x0 ;  /* 0x0000000000007b1d */ /* 0x000fe20000010000 */
[----:B------:R-:W-:Y:S01]  /*0540*/  IADD3 R6, P1, PT, R10, R58, RZ ;  /* 0x0000003a0a067210 */ /* 0x000fe20007f3e0ff */
[----:B------:R-:W-:Y:S01]  /*0550*/  IMAD R3, R52, R44, RZ ;  /* 0x0000002c34037224 */ /* 0x000fe200078e02ff */
[----:B------:R-:W-:Y:S02]  /*0560*/  LEA.HI R54, R65, 0x2e, RZ, 0x1a ;  /* 0x0000002e41367811 */ /* 0x000fe400078fd0ff */
[----:B------:R-:W-:Y:S02]  /*0570*/  IADD3 R8, P2, PT, R2, R58, RZ ;  /* 0x0000003a02087210 */ /* 0x000fe40007f5e0ff */
[----:B------:R-:W-:Y:S01]  /*0580*/  LEA.HI.X.SX32 R7, R10, R60, 0x1, P1 ;  /* 0x0000003c0a077211 */ /* 0x000fe200008f0eff */
[----:B------:R-:W-:Y:S01]  /*0590*/  IMAD R11, R44, 0x2, R10 ;  /* 0x000000022c0b7824 */ /* 0x000fe200078e020a */
[----:B------:R-:W-:Y:S01]  /*05a0*/  IADD3 R16, P1, PT, R3, R58, RZ ;  /* 0x0000003a03107210 */ /* 0x000fe20007f3e0ff */
[----:B------:R-:W-:Y:S01]  /*05b0*/  IMAD R12, R54, R44, RZ ;  /* 0x0000002c360c7224 */ /* 0x000fe200078e02ff */
[----:B------:R-:W-:-:S02]  /*05c0*/  LEA.HI.X.SX32 R9, R2, R60, 0x1, P2 ;  /* 0x0000003c02097211 */ /* 0x000fc400010f0eff */
[----:B------:R-:W-:Y:S02]  /*05d0*/  LEA.HI.X.SX32 R17, R3, R60, 0x1, P1 ;  /* 0x0000003c03117211 */ /* 0x000fe400008f0eff */
[----:B------:R-:W-:Y:S01]  /*05e0*/  IADD3 R18, P2, PT, R12, R58, RZ ;  /* 0x0000003a0c127210 */ /* 0x000fe20007f5e0ff */
[----:B------:R3:W5:Y:S04]  /*05f0*/  LDG.E.U8 R0, desc[UR28][R4.64] ;  /* 0x0000001c04007981 */ /* 0x000768000c1e1100 */
[----:B------:R4:W5:Y:S04]  /*0600*/  LDG.E.U8 R2, desc[UR28][R6.64] ;  /* 0x0000001c06027981 */ /* 0x000968000c1e1100 */
[----:B------:R0:W5:Y:S01]  /*0610*/  LDG.E.U8 R3, desc[UR28][R8.64] ;  /* 0x0000001c08037981 */ /* 0x000162000c1e1100 */
[----:B---3--:R-:W-:Y:S01]  /*0620*/  IMAD R5, R56, R44, RZ ;  /* 0x0000002c38057224 */ /* 0x008fe200078e02ff */
[----:B------:R-:W-:-:S02]  /*0630*/  LEA.HI.X.SX32 R19, R12, R60, 0x1, P2 ;  /* 0x0000003c0c137211 */ /* 0x000fc400010f0eff */
[----:B------:R-:W5:Y:S01]  /*0640*/  LDG.E.U8 R4, desc[UR28][R16.64] ;  /* 0x0000001c10047981 */ /* 0x000f62000c1e1100 */
[----:B----4-:R-:W-:Y:S01]  /*0650*/  IMAD R7, R44, 0x2, R11 ;  /* 0x000000022c077824 */ /* 0x010fe200078e020b */
[----:B------:R-:W-:-:S03]  /*0660*/  IADD3 R20, P1, PT, R5, R58, RZ ;  /* 0x0000003a05147210 */ /* 0x000fc60007f3e0ff */
[C---:B------:R-:W-:Y:S01]  /*0670*/  IMAD R15, R44.reuse, 0x2, R7 ;  /* 0x000000022c0f7824 */ /* 0x040fe200078e0207 */
[----:B------:R-:W-:Y:S02]  /*0680*/  LEA.HI.X.SX32 R21, R5, R60, 0x1, P1 ;  /* 0x0000003c05157211 */ /* 0x000fe400008f0eff */
[C---:B------:R-:W-:Y:S01]  /*0690*/  IADD3 R10, P1, PT, R11.reuse, R58, RZ ;  /* 0x0000003a0b0a7210 */ /* 0x040fe20007f3e0ff */
[C---:B0-----:R-:W-:Y:S01]  /*06a0*/  IMAD R9, R44.reuse, 0x2, R15 ;  /* 0x000000022c097824 */ /* 0x041fe200078e020f */
[----:B------:R0:W5:Y:S02]  /*06b0*/  LDG.E.U8 R5, desc[UR28][R18.64] ;  /* 0x0000001c12057981 */ /* 0x000164000c1e1100 */
[----:B------:R-:W-:Y:S02]  /*06c0*/  LEA.HI.X.SX32 R11, R11, R60, 0x1, P1 ;  /* 0x0000003c0b0b7211 */ /* 0x000fe400008f0eff */
[----:B------:R-:W-:Y:S01]  /*06d0*/  IADD3 R12, P1, PT, R7, R58, RZ ;  /* 0x0000003a070c7210 */ /* 0x000fe20007f3e0ff */
[----:B------:R3:W5:Y:S01]  /*06e0*/  LDG.E.U8 R6, desc[UR28][R20.64] ;  /* 0x0000001c14067981 */ /* 0x000762000c1e1100 */
[----:B0-----:R-:W-:-:S02]  /*06f0*/  IMAD R19, R44, 0x2, R9 ;  /* 0x000000022c137824 */ /* 0x001fc400078e0209 */
[----:B------:R-:W-:Y:S02]  /*0700*/  LEA.HI.X.SX32 R13, R7, R60, 0x1, P1 ;  /* 0x0000003c070d7211 */ /* 0x000fe400008f0eff */
[C---:B------:R-:W-:Y:S01]  /*0710*/  IADD3 R16, P1, PT, R9.reuse, R58, RZ ;  /* 0x0000003a09107210 */ /* 0x040fe20007f3e0ff */
[----:B------:R-:W5:Y:S01]  /*0720*/  LDG.E.U8 R7, desc[UR28][R10.64] ;  /* 0x0000001c0a077981 */ /* 0x000f62000c1e1100 */
[C---:B---3--:R-:W-:Y:S02]  /*0730*/  IMAD R21, R44.reuse, 0x4, R19 ;  /* 0x000000042c157824 */ /* 0x048fe400078e0213 */
[----:B------:R-:W-:Y:S01]  /*0740*/  LEA.HI.X.SX32 R17, R9, R60, 0x1, P1 ;  /* 0x0000003c09117211 */ /* 0x000fe200008f0eff */
[----:B------:R-:W5:Y:S01]  /*0750*/  LDG.E.U8 R8, desc[UR28][R12.64] ;  /* 0x0000001c0c087981 */ /* 0x000f62000c1e1100 */
[C---:B------:R-:W-:Y:S01]  /*0760*/  IMAD R23, R44.reuse, 0x2, R21 ;  /* 0x000000022c177824 */ /* 0x040fe200078e0215 */
[-C--:B------:R-:W-:Y:S02]  /*0770*/  IADD3 R18, P1, PT, R19, R58.reuse, RZ ;  /* 0x0000003a13127210 */ /* 0x080fe40007f3e0ff */
[----:B------:R-:W-:Y:S01]  /*0780*/  IADD3 R14, P2, PT, R15, R58, RZ ;  /* 0x0000003a0f0e7210 */ /* 0x000fe20007f5e0ff */
[----:B------:R-:W-:Y:S01]  /*0790*/  IMAD R25, R44, 0x2, R23 ;  /* 0x000000022c197824 */ /* 0x000fe200078e0217 */
[-C--:B------:R-:W-:Y:S01]  /*07a0*/  LEA.HI.X.SX32 R19, R19, R60.reuse, 0x1, P1 ;  /* 0x0000003c13137211 */ /* 0x080fe200008f0eff */
[----:B------:R-:W5:Y:S01]  /*07b0*/  LDG.E.U8 R10, desc[UR28][R16.64] ;  /* 0x0000001c100a7981 */ /* 0x000f62000c1e1100 */
[----:B------:R-:W-:-:S02]  /*07c0*/  LEA.HI.X.SX32 R15, R15, R60, 0x1, P2 ;  /* 0x0000003c0f0f7211 */ /* 0x000fc400010f0eff */
[C---:B------:R-:W-:Y:S01]  /*07d0*/  IADD3 R20, P1, PT, R21.reuse, R58, RZ ;  /* 0x0000003a15147210 */ /* 0x040fe20007f3e0ff */
[C---:B------:R-:W-:Y:S01]  /*07e0*/  IMAD R27, R44.reuse, 0x2, R25 ;  /* 0x000000022c1b7824 */ /* 0x040fe200078e0219 */
[----:B------:R-:W5:Y:S02]  /*07f0*/  LDG.E.U8 R11, desc[UR28][R18.64] ;  /* 0x0000001c120b7981 */ /* 0x000f64000c1e1100 */
[----:B------:R-:W-:Y:S02]  /*0800*/  LEA.HI.X.SX32 R21, R21, R60, 0x1, P1 ;  /* 0x0000003c15157211 */ /* 0x000fe400008f0eff */
[----:B------:R0:W5:Y:S01]  /*0810*/  LDG.E.U8 R9, desc[UR28][R14.64] ;  /* 0x0000001c0e097981 */ /* 0x000162000c1e1100 */
[-C--:B------:R-:W-:Y:S02]  /*0820*/  IADD3 R22, P1, PT, R23, R58.reuse, RZ ;  /* 0x0000003a17167210 */ /* 0x080fe40007f3e0ff */
[----:B------:R-:W-:Y:S01]  /*0830*/  IADD3 R24, P2, PT, R25, R58, RZ ;  /* 0x0000003a19187210 */ /* 0x000fe20007f5e0ff */
[----:B------:R3:W5:Y:S01]  /*0840*/  LDG.E.U8 R12, desc[UR28][R20.64] ;  /* 0x0000001c140c7981 */ /* 0x000762000c1e1100 */
[----:B------:R-:W-:Y:S01]  /*0850*/  LEA.HI.X.SX32 R23, R23, R60, 0x1, P1 ;  /* 0x0000003c17177211 */ /* 0x000fe200008f0eff */
[----:B0-----:R-:W-:Y:S01]  /*0860*/  IMAD R15, R44, 0x2, R27 ;  /* 0x000000022c0f7824 */ /* 0x001fe200078e021b */
[----:B------:R-:W-:-:S03]  /*0870*/  IADD3 R26, P1, PT, R27, R58, RZ ;  /* 0x0000003a1b1a7210 */ /* 0x000fc60007f3e0ff */
[----:B------:R0:W5:Y:S01]  /*0880*/  LDG.E.U8 R13, desc[UR28][R22.64] ;  /* 0x0000001c160d7981 */ /* 0x000162000c1e1100 */
[C---:B------:R-:W-:Y:S01]  /*0890*/  IMAD R16, R44.reuse, 0x2, R15 ;  /* 0x000000022c107824 */ /* 0x040fe200078e020f */
[----:B------:R-:W-:Y:S02]  /*08a0*/  LEA.HI.X.SX32 R27, R27, R60, 0x1, P1 ;  /* 0x0000003c1b1b7211 */ /* 0x000fe400008f0eff */
[----:B------:R-:W-:Y:S01]  /*08b0*/  IADD3 R28, P1, PT, R15, R58, RZ ;  /* 0x0000003a0f1c7210 */ /* 0x000fe20007f3e0ff */
[----:B------:R-:W-:-:S03]  /*08c0*/  IMAD R17, R44, 0x2, R16 ;  /* 0x000000022c117824 */ /* 0x000fc600078e0210 */
[----:B------:R-:W-:Y:S01]  /*08d0*/  LEA.HI.X.SX32 R29, R15, R60, 0x1, P1 ;  /* 0x0000003c0f1d7211 */ /* 0x000fe200008f0eff */
[----:B------:R-:W-:Y:S01]  /*08e0*/  IMAD R18, R44, 0x4, R17 ;  /* 0x000000042c127824 */ /* 0x000fe200078e0211 */
[----:B---3--:R-:W-:Y:S01]  /*08f0*/  IADD3 R20, P1, PT, R16, R58, RZ ;  /* 0x0000003a10147210 */ /* 0x008fe20007f3e0ff */
[----:B------:R3:W5:Y:S02]  /*0900*/  LDG.E.U8 R15, desc[UR28][R26.64] ;  /* 0x0000001c1a0f7981 */ /* 0x000764000c1e1100 */
[----:B------:R-:W-:Y:S01]  /*0910*/  IMAD R19, R44, 0x2, R18 ;  /* 0x000000022c137824 */ /* 0x000fe200078e0212 */
[-C--:B------:R-:W-:Y:S02]  /*0920*/  LEA.HI.X.SX32 R25, R25, R60.reuse, 0x1, P2 ;  /* 0x0000003c19197211 */ /* 0x080fe400010f0eff */
[----:B------:R-:W-:Y:S02]  /*0930*/  LEA.HI.X.SX32 R21, R16, R60, 0x1, P1 ;  /* 0x0000003c10157211 */ /* 0x000fe400008f0eff */
[-C--:B0-----:R-:W-:Y:S01]  /*0940*/  IADD3 R22, P1, PT, R18, R58.reuse, RZ ;  /* 0x0000003a12167210 */ /* 0x081fe20007f3e0ff */
[----:B------:R0:W5:Y:S01]  /*0950*/  LDG.E.U8 R14, desc[UR28][R24.64] ;  /* 0x0000001c180e7981 */ /* 0x000162000c1e1100 */
[----:B---3--:R-:W-:Y:S01]  /*0960*/  IMAD R27, R44, 0x2, R19 ;  /* 0x000000022c1b7824 */ /* 0x008fe200078e0213 */
[----:B------:R-:W-:-:S02]  /*0970*/  IADD3 R30, P2, PT, R17, R58, RZ ;  /* 0x0000003a111e7210 */ /* 0x000fc40007f5e0ff */
[----:B------:R3:W5:Y:S01]  /*0980*/  LDG.E.U8 R16, desc[UR28][R28.64] ;  /* 0x0000001c1c107981 */ /* 0x000762000c1e1100 */
[-C--:B------:R-:W-:Y:S01]  /*0990*/  LEA.HI.X.SX32 R23, R18, R60.reuse, 0x1, P1 ;  /* 0x0000003c12177211 */ /* 0x080fe200008f0eff */
[C---:B------:R-:W-:Y:S01]  /*09a0*/  IMAD R32, R44.reuse, 0x2, R27 ;  /* 0x000000022c207824 */ /* 0x040fe200078e021b */
[----:B------:R-:W-:Y:S02]  /*09b0*/  LEA.HI.X.SX32 R31, R17, R60, 0x1, P2 ;  /* 0x0000003c111f7211 */ /* 0x000fe400010f0eff */
[----:B------:R-:W5:Y:S01]  /*09c0*/  LDG.E.U8 R17, desc[UR28][R20.64] ;  /* 0x0000001c14117981 */ /* 0x000f62000c1e1100 */
[C---:B0-----:R-:W-:Y:S01]  /*09d0*/  IADD3 R24, P1, PT, R19.reuse, R58, RZ ;  /* 0x0000003a13187210 */ /* 0x041fe20007f3e0ff */
[----:B------:R-:W-:Y:S02]  /*09e0*/  IMAD R33, R44, 0x2, R32 ;  /* 0x000000022c217824 */ /* 0x000fe400078e0220 */
[----:B------:R0:W5:Y:S01]  /*09f0*/  LDG.E.U8 R18, desc[UR28][R30.64] ;  /* 0x0000001c1e127981 */ /* 0x000162000c1e1100 */
[----:B------:R-:W-:-:S02]  /*0a00*/  LEA.HI.X.SX32 R25, R19, R60, 0x1, P1 ;  /* 0x0000003c13197211 */ /* 0x000fc400008f0eff */
[CC--:B------:R-:W-:Y:S01]  /*0a10*/  IADD3 R26, P1, PT, R27.reuse, R58.reuse, RZ ;  /* 0x0000003a1b1a7210 */ /* 0x0c0fe20007f3e0ff */
[----:B------:R-:W5:Y:S01]  /*0a20*/  LDG.E.U8 R19, desc[UR28][R22.64] ;  /* 0x0000001c16137981 */ /* 0x000f62000c1e1100 */
[C---:B---3--:R-:W-:Y:S02]  /*0a30*/  IADD3 R28, P2, PT, R32.reuse, R58, RZ ;  /* 0x0000003a201c7210 */ /* 0x048fe40007f5e0ff */
[-C--:B------:R-:W-:Y:S01]  /*0a40*/  LEA.HI.X.SX32 R27, R27, R60.reuse, 0x1, P1 ;  /* 0x0000003c1b1b7211 */ /* 0x080fe200008f0eff */
[----:B------:R-:W5:Y:S01]  /*0a50*/  LDG.E.U8 R20, desc[UR28][R24.64] ;  /* 0x0000001c18147981 */ /* 0x000f62000c1e1100 */
[----:B------:R-:W-:Y:S01]  /*0a60*/  LEA.HI.X.SX32 R29, R32, R60, 0x1, P2 ;  /* 0x0000003c201d7211 */ /* 0x000fe200010f0eff */
[C---:B0-----:R-:W-:Y:S01]  /*0a70*/  IMAD R31, R44.reuse, 0x2, R33 ;  /* 0x000000022c1f7824 */ /* 0x041fe200078e0221 */
[C---:B------:R-:W-:Y:S01]  /*0a80*/  IADD3 R32, P1, PT, R33.reuse, R58, RZ ;  /* 0x0000003a21207210 */ /* 0x040fe20007f3e0ff */
[----:B------:R0:W5:Y:S02]  /*0a90*/  LDG.E.U8 R21, desc[UR28][R26.64] ;  /* 0x0000001c1a157981 */ /* 0x000164000c1e1100 */
[C---:B------:R-:W-:Y:S01]  /*0aa0*/  IMAD R35, R44.reuse, 0x2, R31 ;  /* 0x000000022c237824 */ /* 0x040fe200078e021f */
[----:B------:R-:W-:Y:S01]  /*0ab0*/  LEA.HI.X.SX32 R33, R33, R60, 0x1, P1 ;  /* 0x0000003c21217211 */ /* 0x000fe200008f0eff */
[----:B------:R3:W5:Y:S01]  /*0ac0*/  LDG.E.U8 R22, desc[UR28][R28.64] ;  /* 0x0000001c1c167981 */ /* 0x000762000c1e1100 */
[----:B------:R-:W-:Y:S01]  /*0ad0*/  IADD3 R30, P1, PT, R31, R58, RZ ;  /* 0x0000003a1f1e7210 */ /* 0x000fe20007f3e0ff */
[----:B------:R-:W-:-:S02]  /*0ae0*/  IMAD R37, R44, 0x4, R35 ;  /* 0x000000042c257824 */ /* 0x000fc400078e0223 */
[----:B-1----:R-:W-:Y:S01]  /*0af0*/  IMAD R48, R48, R177, RZ ;  /* 0x000000b130307224 */ /* 0x002fe200078e02ff */
[----:B------:R-:W-:Y:S01]  /*0b00*/  LEA.HI.X.SX32 R31, R31, R60, 0x1, P1 ;  /* 0x0000003c1f1f7211 */ /* 0x000fe200008f0eff */
[C---:B------:R-:W-:Y:S01]  /*0b10*/  IMAD R39, R44.reuse, 0x2, R37 ;  /* 0x000000022c277824 */ /* 0x040fe200078e0225 */
[C---:B------:R-:W-:Y:S01]  /*0b20*/  IADD3 R34, P1, PT, R35.reuse, R58, RZ ;  /* 0x0000003a23227210 */ /* 0x040fe20007f3e0ff */
[----:B------:R-:W5:Y:S02]  /*0b30*/  LDG.E.U8 R23, desc[UR28][R32.64] ;  /* 0x0000001c20177981 */ /* 0x000f64000c1e1100 */
[C---:B0-----:R-:W-:Y:S01]  /*0b40*/  IMAD R27, R44.reuse, 0x2, R39 ;  /* 0x000000022c1b7824 */ /* 0x041fe200078e0227 */
[----:B------:R-:W-:Y:S01]  /*0b50*/  LEA.HI.X.SX32 R35, R35, R60, 0x1, P1 ;  /* 0x0000003c23237211 */ /* 0x000fe200008f0eff */
[----:B------:R0:W5:Y:S01]  /*0b60*/  LDG.E.U8 R24, desc[UR28][R30.64] ;  /* 0x0000001c1e187981 */ /* 0x000162000c1e1100 */
[-C--:B------:R-:W-:Y:S01]  /*0b70*/  IADD3 R38, P1, PT, R39, R58.reuse, RZ ;  /* 0x0000003a27267210 */ /* 0x080fe20007f3e0ff */
[----:B---3--:R-:W-:Y:S01]  /*0b80*/  IMAD R28, R44, 0x2, R27 ;  /* 0x000000022c1c7824 */ /* 0x008fe200078e021b */
[----:B------:R-:W-:Y:S01]  /*0b90*/  IADD3 R36, P2, PT, R37, R58, RZ ;  /* 0x0000003a25247210 */ /* 0x000fe20007f5e0ff */
[----:B------:R1:W5:Y:S01]  /*0ba0*/  LDG.E.U8 R25, desc[UR28][R34.64] ;  /* 0x0000001c22197981 */ /* 0x000362000c1e1100 */
[----:B------:R-:W-:-:S02]  /*0bb0*/  LEA.HI.X.SX32 R39, R39, R60, 0x1, P1 ;  /* 0x0000003c27277211 */ /* 0x000fc400008f0eff */
[----:B------:R-:W-:Y:S01]  /*0bc0*/  IADD3 R40, P1, PT, R27, R58, RZ ;  /* 0x0000003a1b287210 */ /* 0x000fe20007f3e0ff */
[----:B------:R-:W-:-:S03]  /*0bd0*/  IMAD R29, R44, 0x2, R28 ;  /* 0x000000022c1d7824 */ /* 0x000fc600078e021c */
[----:B------:R-:W-:Y:S01]  /*0be0*/  LEA.HI.X.SX32 R41, R27, R60, 0x1, P1 ;  /* 0x0000003c1b297211 */ /* 0x000fe200008f0eff */
[----:B0-----:R-:W-:Y:S01]  /*0bf0*/  IMAD R30, R44, 0x2, R29 ;  /* 0x000000022c1e7824 */ /* 0x001fe200078e021d */
[----:B------:R-:W-:Y:S01]  /*0c00*/  IADD3 R42, P1, PT, R28, R58, RZ ;  /* 0x0000003a1c2a7210 */ /* 0x000fe20007f3e0ff */
[----:B------:R-:W-:Y:S01]  /*0c10*/  IMAD R46, R46, UR4, RZ ;  /* 0x000000042e2e7c24 */ /* 0x000fe2000f8e02ff */
[-C--:B------:R-:W-:Y:S01]  /*0c20*/  LEA.HI.X.SX32 R37, R37, R60.reuse, 0x1, P2 ;  /* 0x0000003c25257211 */ /* 0x080fe200010f0eff */
[----:B------:R-:W-:Y:S01]  /*0c30*/  IMAD R31, R44, 0x2, R30 ;  /* 0x000000022c1f7824 */ /* 0x000fe200078e021e */
[----:B------:R-:W-:Y:S01]  /*0c40*/  LEA.HI.X.SX32 R43, R28, R60, 0x1, P1 ;  /* 0x0000003c1c2b7211 */ /* 0x000fe200008f0eff */
[----:B------:R-:W5:Y:S01]  /*0c50*/  LDG.E.U8 R27, desc[UR28][R38.64] ;  /* 0x0000001c261b7981 */ /* 0x000f62000c1e1100 */
[CC--:B-1----:R-:W-:Y:S02]  /*0c60*/  IADD3 R34, P1, PT, R29.reuse, R58.reuse, RZ ;  /* 0x0000003a1d227210 */ /* 0x0c2fe40007f3e0ff */
[----:B------:R-:W-:Y:S01]  /*0c70*/  IADD3 R44, P2, PT, R30, R58, RZ ;  /* 0x0000003a1e2c7210 */ /* 0x000fe20007f5e0ff */
[----:B------:R0:W5:Y:S01]  /*0c80*/  LDG.E.U8 R26, desc[UR28][R36.64] ;  /* 0x0000001c241a7981 */ /* 0x000162000c1e1100 */
[----:B------:R-:W-:-:S02]  /*0c90*/  LEA.HI.X.SX32 R35, R29, R60, 0x1, P1 ;  /* 0x0000003c1d237211 */ /* 0x000fc400008f0eff */
[----:B------:R-:W-:Y:S01]  /*0ca0*/  IADD3 R32, P1, PT, R31, R58, RZ ;  /* 0x0000003a1f207210 */ /* 0x000fe20007f3e0ff */
[----:B------:R-:W-:Y:S01]  /*0cb0*/  IMAD R58, R177, 0x2, R48 ;  /* 0x00000002b13a7824 */ /* 0x000fe200078e0230 */
[-C--:B------:R-:W-:Y:S01]  /*0cc0*/  LEA.HI.X.SX32 R45, R30, R60.reuse, 0x1, P2 ;  /* 0x0000003c1e2d7211 */ /* 0x080fe200010f0eff */
[----:B------:R1:W5:Y:S01]  /*0cd0*/  LDG.E.U8 R29, desc[UR28][R42.64] ;  /* 0x0000001c2a1d7981 */ /* 0x000362000c1e1100 */
[----:B------:R-:W-:Y:S01]  /*0ce0*/  LEA.HI.X.SX32 R33, R31, R60, 0x1, P1 ;  /* 0x0000003c1f217211 */ /* 0x000fe200008f0eff */
[C---:B------:R-:W-:Y:S01]  /*0cf0*/  IMAD R60, R177.reuse, 0x2, R58 ;  /* 0x00000002b13c7824 */ /* 0x040fe200078e023a */
[----:B0-----:R-:W0:Y:S01]  /*0d00*/  LDC.64 R36, c[0x0][0x388] ;  /* 0x0000e200ff247b82 */ /* 0x001e220000000a00 */
[----:B------:R3:W5:Y:S02]  /*0d10*/  LDG.E.U8 R31, desc[UR28][R44.64] ;  /* 0x0000001c2c1f7981 */ /* 0x000764000c1e1100 */
[C---:B------:R-:W-:Y:S02]  /*0d20*/  IMAD R62, R177.reuse, 0x2, R60 ;  /* 0x00000002b13e7824 */ /* 0x040fe400078e023c */
[----:B------:R4:W5:Y:S02]  /*0d30*/  LDG.E.U8 R32, desc[UR28][R32.64] ;  /* 0x0000001c20207981 */ /* 0x000964000c1e1100 */
[----:B-1----:R-:W-:-:S02]  /*0d40*/  IMAD R42, R177, 0x2, R62 ;  /* 0x00000002b12a7824 */ /* 0x002fc400078e023e */
[----:B------:R1:W5:Y:S02]  /*0d50*/  LDG.E.U8 R30, desc[UR28][R34.64] ;  /* 0x0000001c221e7981 */ /* 0x000364000c1e1100 */
[C---:B------:R-:W-:Y:S02]  /*0d60*/  IMAD R64, R177.reuse, 0x2, R42 ;  /* 0x00000002b1407824 */ /* 0x040fe400078e022a */
[----:B------:R0:W5:Y:S02]  /*0d70*/  LDG.E.U8 R28, desc[UR28][R40.64] ;  /* 0x0000001c281c7981 */ /* 0x000164000c1e1100 */
[----:B---3--:R-:W-:-:S04]  /*0d80*/  IMAD R44, R177, 0x2, R64 ;  /* 0x00000002b12c7824 */ /* 0x008fc800078e0240 */
[C---:B------:R-:W-:Y:S02]  /*0d90*/  IMAD R66, R177.reuse, 0x4, R44 ;  /* 0x00000004b1427824 */ /* 0x040fe400078e022c */
[----:B----4-:R-:W-:Y:S02]  /*0da0*/  IMAD R33, R176, UR13, RZ ;  /* 0x0000000db0217c24 */ /* 0x010fe4000f8e02ff */
[----:B------:R-:W-:Y:S01]  /*0db0*/  IMAD R68, R177, 0x2, R66 ;  /* 0x00000002b1447824 */ /* 0x000fe200078e0242 */
[----:B-1----:R-:W-:-:S03]  /*0dc0*/  SHF.R.S32.HI R35, RZ, 0x1f, R46 ;  /* 0x0000001fff237819 */ /* 0x002fc6000001142e */
[----:B------:R-:W-:Y:S01]  /*0dd0*/  IMAD R70, R177, 0x2, R68 ;  /* 0x00000002b1467824 */ /* 0x000fe200078e0244 */
[----:B0-----:R-:W-:-:S03]  /*0de0*/  IADD3 R199, P1, P2, R46, R36, R33 ;  /* 0x000000242ec77210 */ /* 0x001fc60007a3e021 */
[----:B------:R-:W-:Y:S01]  /*0df0*/  IMAD R46, R177, 0x2, R70 ;  /* 0x00000002b12e7824 */ /* 0x000fe200078e0246 */
[----:B------:R-:W-:-:S03]  /*0e00*/  SHF.R.S32.HI R34, RZ, 0x1f, R33 ;  /* 0x0000001fff227819 */ /* 0x000fc60000011421 */
[----:B------:R-:W-:Y:S01]  /*0e10*/  IMAD R72, R177, 0x2, R46 ;  /* 0x00000002b1487824 */ /* 0x000fe200078e022e */
[----:B------:R-:W-:-:S03]  /*0e20*/  IADD3.X R43, PT, PT, R35, R37, R34, P1, P2 ;  /* 0x00000025232b7210 */ /* 0x000fc60000fe4422 */
[----:B------:R-:W-:Y:S01]  /*0e30*/  IMAD R74, R177, 0x2, R72 ;  /* 0x00000002b14a7824 */ /* 0x000fe200078e0248 */
[----:B------:R-:W-:Y:S01]  /*0e40*/  LEA.HI R34, R65, 0x4e, RZ, 0x1a ;  /* 0x0000004e41227811 */ /* 0x000fe200078fd0ff */
[-C--:B------:R-:W-:Y:S01]  /*0e50*/  IMAD R33, R52, R177.reuse, RZ ;  /* 0x000000b134217224 */ /* 0x080fe200078e02ff */
[----:B------:R-:W-:Y:S01]  /*0e60*/  SHF.R.U32.HI R38, RZ, 0x5, R65 ;  /* 0x00000005ff267819 */ /* 0x000fe20000011641 */
[----:B------:R-:W-:Y:S01]  /*0e70*/  IMAD R52, R177, 0x2, R74 ;  /* 0x00000002b1347824 */ /* 0x000fe200078e024a */
[----:B------:R-:W-:Y:S01]  /*0e80*/  LEA.HI R36, R65, 0x5e, RZ, 0x1a ;  /* 0x0000005e41247811 */ /* 0x000fe200078fd0ff */
[-C--:B------:R-:W-:Y:S01]  /*0e90*/  IMAD R35, R34, R177.reuse, RZ ;  /* 0x000000b122237224 */ /* 0x080fe200078e02ff */
[----:B------:R-:W-:Y:S01]  /*0ea0*/  R2UR UR22, R38 ;  /* 0x00000000261672ca */ /* 0x000fe200000e0000 */
[----:B------:R-:W-:Y:S01]  /*0eb0*/  IMAD R34, R177, 0x4, R52 ;  /* 0x00000004b1227824 */ /* 0x000fe200078e0234 */
[----:B------:R-:W-:Y:S01]  /*0ec0*/  LEA.HI R38, R65, 0x6e, RZ, 0x1a ;  /* 0x0000006e41267811 */ /* 0x000fe200078fd0ff */
[----:B------:R-:W-:-:S02]  /*0ed0*/  IMAD R37, R36, R177, RZ ;  /* 0x000000b124257224 */ /* 0x000fc400078e02ff */
[----:B------:R-:W-:Y:S01]  /*0ee0*/  IMAD R36, R177, 0x2, R34 ;  /* 0x00000002b1247824 */ /* 0x000fe200078e0222 */
[----:B------:R-:W-:Y:S01]  /*0ef0*/  LEA.HI R40, R65, 0x7e, RZ, 0x1a ;  /* 0x0000007e41287811 */ /* 0x000fe200078fd0ff */
[----:B------:R-:W-:Y:S02]  /*0f00*/  IMAD R39, R38, R177, RZ ;  /* 0x000000b126277224 */ /* 0x000fe400078e02ff */
[C---:B------:R-:W-:Y:S01]  /*0f10*/  IMAD R38, R177.reuse, 0x2, R36 ;  /* 0x00000002b1267824 */ /* 0x040fe200078e0224 */
[----:B------:R-:W-:Y:S01]  /*0f20*/  IADD3 R160, P2, PT, R48, R199, RZ ;  /* 0x000000c730a07210 */ /* 0x000fe20007f5e0ff */
[-C--:B------:R-:W-:Y:S02]  /*0f30*/  IMAD R50, R50, R177.reuse, RZ ;  /* 0x000000b132327224 */ /* 0x080fe400078e02ff */
[----:B------:R-:W-:Y:S02]  /*0f40*/  IMAD R41, R40, R177, RZ ;  /* 0x000000b128297224 */ /* 0x000fe400078e02ff */
[C---:B------:R-:W-:Y:S01]  /*0f50*/  IMAD R40, R177.reuse, 0x2, R38 ;  /* 0x00000002b1287824 */ /* 0x040fe200078e0226 */
[----:B------:R-:W-:Y:S01]  /*0f60*/  IADD3 R98, P6, PT, R50, R199, RZ ;  /* 0x000000c732627210 */ /* 0x000fe20007fde0ff */
[----:B------:R-:W-:Y:S01]  /*0f70*/  IMAD R54, R54, R177, RZ ;  /* 0x000000b136367224 */ /* 0x000fe200078e02ff */
[-C--:B------:R-:W-:Y:S01]  /*0f80*/  LEA.HI.X.SX32 R161, R48, R43.reuse, 0x1, P2 ;  /* 0x0000002b30a17211 */ /* 0x080fe200010f0eff */
[C---:B------:R-:W-:Y:S01]  /*0f90*/  IMAD R48, R177.reuse, 0x2, R40 ;  /* 0x00000002b1307824 */ /* 0x040fe200078e0228 */
[----:B------:R-:W-:Y:S01]  /*0fa0*/  LEA.HI.X.SX32 R99, R50, R43, 0x1, P6 ;  /* 0x0000002b32637211 */ /* 0x000fe200030f0eff */
[----:B------:R-:W-:Y:S01]  /*0fb0*/  IMAD R56, R56, R177, RZ ;  /* 0x000000b138387224 */ /* 0x000fe200078e02ff */
[----:B------:R-:W-:Y:S01]  /*0fc0*/  IADD3 R90, P1, PT, R54, R199, RZ ;  /* 0x000000c7365a7210 */ /* 0x000fe20007f3e0ff */
[----:B------:R-:W-:-:S03]  /*0fd0*/  IMAD R50, R177, 0x2, R48 ;  /* 0x00000002b1327824 */ /* 0x000fc600078e0230 */
[----:B------:R-:W-:Y:S02]  /*0fe0*/  IADD3 R86, P4, PT, R56, R199, RZ ;  /* 0x000000c738567210 */ /* 0x000fe40007f9e0ff */
[-C--:B------:R-:W-:Y:S01]  /*0ff0*/  LEA.HI.X.SX32 R91, R54, R43.reuse, 0x1, P1 ;  /* 0x0000002b365b7211 */ /* 0x080fe200008f0eff */
[----:B------:R-:W-:Y:S01]  /*1000*/  IMAD R54, R177, 0x2, R50 ;  /* 0x00000002b1367824 */ /* 0x000fe200078e0232 */
[----:B------:R-:W-:-:S03]  /*1010*/  LEA.HI.X.SX32 R87, R56, R43, 0x1, P4 ;  /* 0x0000002b38577211 */ /* 0x000fc600020f0eff */
[----:B------:R-:W-:Y:S01]  /*1020*/  IMAD R56, R177, 0x4, R54 ;  /* 0x00000004b1387824 */ /* 0x000fe200078e0236 */
[-C--:B------:R-:W-:Y:S02]  /*1030*/  IADD3 R240, P2, PT, R37, R199.reuse, RZ ;  /* 0x000000c725f07210 */ /* 0x080fe40007f5e0ff */
[-C--:B------:R-:W-:Y:S01]  /*1040*/  IADD3 R140, P1, PT, R58, R199.reuse, RZ ;  /* 0x000000c73a8c7210 */ /* 0x080fe20007f3e0ff */
[----:B------:R-:W-:Y:S01]  /*1050*/  IMAD R76, R177, 0x2, R56 ;  /* 0x00000002b14c7824 */ /* 0x000fe200078e0238 */
[----:B------:R-:W-:Y:S02]  /*1060*/  IADD3 R78, P3, PT, R35, R199, RZ ;  /* 0x000000c7234e7210 */ /* 0x000fe40007f7e0ff */
[----:B------:R-:W-:Y:S02]  /*1070*/  LEA.HI.X.SX32 R241, R37, R43, 0x1, P2 ;  /* 0x0000002b25f17211 */ /* 0x000fe400010f0eff */
[----:B------:R-:W-:Y:S02]  /*1080*/  IADD3 R120, P2, PT, R60, R199, RZ ;  /* 0x000000c73c787210 */ /* 0x000fe40007f5e0ff */
[-C--:B------:R-:W-:Y:S01]  /*1090*/  LEA.HI.X.SX32 R141, R58, R43.reuse, 0x1, P1 ;  /* 0x0000002b3a8d7211 */ /* 0x080fe200008f0eff */
[----:B------:R-:W-:Y:S01]  /*10a0*/  IMAD R58, R177, 0x2, R76 ;  /* 0x00000002b13a7824 */ /* 0x000fe200078e024c */
[----:B------:R-:W-:-:S02]  /*10b0*/  LEA.HI.X.SX32 R79, R35, R43, 0x1, P3 ;  /* 0x0000002b234f7211 */ /* 0x000fc400018f0eff */
[----:B------:R-:W-:Y:S02]  /*10c0*/  IADD3 R100, P3, PT, R62, R199, RZ ;  /* 0x000000c73e647210 */ /* 0x000fe40007f7e0ff */
[----:B------:R-:W-:Y:S01]  /*10d0*/  LEA.HI.X.SX32 R121, R60, R43, 0x1, P2 ;  /* 0x0000002b3c797211 */ /* 0x000fe200010f0eff */
[C---:B------:R-:W-:Y:S01]  /*10e0*/  IMAD R60, R177.reuse, 0x2, R58 ;  /* 0x00000002b13c7824 */ /* 0x040fe200078e023a */
[----:B------:R-:W-:Y:S02]  /*10f0*/  IADD3 R158, P1, PT, R42, R199, RZ ;  /* 0x000000c72a9e7210 */ /* 0x000fe40007f3e0ff */
[----:B------:R-:W-:Y:S02]  /*1100*/  LEA.HI.X.SX32 R101, R62, R43, 0x1, P3 ;  /* 0x0000002b3e657211 */ /* 0x000fe400018f0eff */
[----:B------:R-:W-:Y:S02]  /*1110*/  IADD3 R118, P3, PT, R44, R199, RZ ;  /* 0x000000c72c767210 */ /* 0x000fe40007f7e0ff */
[-C--:B------:R-:W-:Y:S01]  /*1120*/  LEA.HI.X.SX32 R159, R42, R43.reuse, 0x1, P1 ;  /* 0x0000002b2a9f7211 */ /* 0x080fe200008f0eff */
[----:B------:R-:W-:Y:S01]  /*1130*/  IMAD R42, R177, 0x2, R60 ;  /* 0x00000002b12a7824 */ /* 0x000fe200078e023c */
[----:B------:R-:W-:-:S02]  /*1140*/  LEA.HI.X.SX32 R119, R44, R43, 0x1, P3 ;  /* 0x0000002b2c777211 */ /* 0x000fc400018f0eff */
[-C--:B------:R-:W-:Y:S01]  /*1150*/  IADD3 R138, P2, PT, R64, R199.reuse, RZ ;  /* 0x000000c7408a7210 */ /* 0x080fe20007f5e0ff */
[C---:B------:R-:W-:Y:S01]  /*1160*/  IMAD R44, R177.reuse, 0x2, R42 ;  /* 0x00000002b12c7824 */ /* 0x040fe200078e022a */
[----:B------:R-:W-:Y:S02]  /*1170*/  IADD3 R156, P1, PT, R66, R199, RZ ;  /* 0x000000c7429c7210 */ /* 0x000fe40007f3e0ff */
[----:B------:R-:W-:Y:S01]  /*1180*/  LEA.HI.X.SX32 R139, R64, R43, 0x1, P2 ;  /* 0x0000002b408b7211 */ /* 0x000fe200010f0eff */
[C---:B------:R-:W-:Y:S01]  /*1190*/  IMAD R62, R177.reuse, 0x2, R44 ;  /* 0x00000002b13e7824 */ /* 0x040fe200078e022c */
[----:B------:R-:W-:Y:S02]  /*11a0*/  IADD3 R136, P2, PT, R68, R199, RZ ;  /* 0x000000c744887210 */ /* 0x000fe40007f5e0ff */
[----:B------:R-:W-:Y:S01]  /*11b0*/  LEA.HI.X.SX32 R157, R66, R43, 0x1, P1 ;  /* 0x0000002b429d7211 */ /* 0x000fe200008f0eff */
[----:B------:R-:W-:Y:S01]  /*11c0*/  IMAD R64, R177, 0x4, R62 ;  /* 0x00000004b1407824 */ /* 0x000fe200078e023e */
[----:B------:R-:W-:-:S02]  /*11d0*/  IADD3 R96, P1, PT, R46, R199, RZ ;  /* 0x000000c72e607210 */ /* 0x000fc40007f3e0ff */
[----:B------:R-:W-:Y:S02]  /*11e0*/  IADD3 R116, P3, PT, R70, R199, RZ ;  /* 0x000000c746747210 */ /* 0x000fe40007f7e0ff */
[----:B------:R-:W-:Y:S02]  /*11f0*/  LEA.HI.X.SX32 R137, R68, R43, 0x1, P2 ;  /* 0x0000002b44897211 */ /* 0x000fe400010f0eff */
[----:B------:R-:W-:Y:S02]  /*1200*/  IADD3 R154, P2, PT, R72, R199, RZ ;  /* 0x000000c7489a7210 */ /* 0x000fe40007f5e0ff */
[-C--:B------:R-:W-:Y:S01]  /*1210*/  LEA.HI.X.SX32 R97, R46, R43.reuse, 0x1, P1 ;  /* 0x0000002b2e617211 */ /* 0x080fe200008f0eff */
[----:B------:R-:W-:Y:S01]  /*1220*/  IMAD R46, R177, 0x2, R64 ;  /* 0x00000002b12e7824 */ /* 0x000fe200078e0240 */
[----:B------:R-:W-:Y:S02]  /*1230*/  LEA.HI.X.SX32 R117, R70, R43, 0x1, P3 ;  /* 0x0000002b46757211 */ /* 0x000fe400018f0eff */
[----:B------:R-:W-:-:S02]  /*1240*/  IADD3 R134, P3, PT, R74, R199, RZ ;  /* 0x000000c74a867210 */ /* 0x000fc40007f7e0ff */
[----:B------:R-:W-:Y:S01]  /*1250*/  LEA.HI.X.SX32 R155, R72, R43, 0x1, P2 ;  /* 0x0000002b489b7211 */ /* 0x000fe200010f0eff */
[C---:B------:R-:W-:Y:S01]  /*1260*/  IMAD R66, R177.reuse, 0x2, R46 ;  /* 0x00000002b1427824 */ /* 0x040fe200078e022e */
[----:B------:R-:W-:Y:S02]  /*1270*/  IADD3 R152, P2, PT, R34, R199, RZ ;  /* 0x000000c722987210 */ /* 0x000fe40007f5e0ff */
[----:B------:R-:W-:Y:S02]  /*1280*/  LEA.HI.X.SX32 R135, R74, R43, 0x1, P3 ;  /* 0x0000002b4a877211 */ /* 0x000fe400018f0eff */
[-C--:B------:R-:W-:Y:S02]  /*1290*/  IADD3 R114, P1, PT, R52, R199.reuse, RZ ;  /* 0x000000c734727210 */ /* 0x080fe40007f3e0ff */
[----:B------:R-:W-:Y:S02]  /*12a0*/  IADD3 R132, P3, PT, R36, R199, RZ ;  /* 0x000000c724847210 */ /* 0x000fe40007f7e0ff */
[-C--:B------:R-:W-:Y:S01]  /*12b0*/  LEA.HI.X.SX32 R153, R34, R43.reuse, 0x1, P2 ;  /* 0x0000002b22997211 */ /* 0x080fe200010f0eff */
[----:B------:R-:W-:Y:S01]  /*12c0*/  IMAD R34, R177, 0x2, R66 ;  /* 0x00000002b1227824 */ /* 0x000fe200078e0242 */
[----:B------:R-:W-:-:S02]  /*12d0*/  LEA.HI.X.SX32 R115, R52, R43, 0x1, P1 ;  /* 0x0000002b34737211 */ /* 0x000fc400008f0eff */
[----:B------:R-:W-:Y:S01]  /*12e0*/  LEA.HI.X.SX32 R133, R36, R43, 0x1, P3 ;  /* 0x0000002b24857211 */ /* 0x000fe200018f0eff */
[C---:B------:R-:W-:Y:S01]  /*12f0*/  IMAD R36, R177.reuse, 0x2, R34 ;  /* 0x00000002b1247824 */ /* 0x040fe200078e0222 */
[-C--:B------:R-:W-:Y:S02]  /*1300*/  IADD3 R112, P1, PT, R38, R199.reuse, RZ ;  /* 0x000000c726707210 */ /* 0x080fe40007f3e0ff */
[----:B------:R-:W-:Y:S02]  /*1310*/  IADD3 R92, P2, PT, R40, R199, RZ ;  /* 0x000000c7285c7210 */ /* 0x000fe40007f5e0ff */
[----:B------:R-:W-:Y:S01]  /*1320*/  LEA.HI.X.SX32 R113, R38, R43, 0x1, P1 ;  /* 0x0000002b26717211 */ /* 0x000fe200008f0eff */
[C---:B------:R-:W-:Y:S01]  /*1330*/  IMAD R38, R177.reuse, 0x2, R36 ;  /* 0x00000002b1267824 */ /* 0x040fe200078e0224 */
        /* <DEDUP_REMOVED lines=13> */
[----:B------:R-:W-:Y:S01]  /*1410*/  LEA.HI.X.SX32 R129, R76, R43, 0x1, P1 ;  /* 0x0000002b4c817211 */ /* 0x000fe200008f0eff */
[C---:B------:R-:W-:Y:S01]  /*1420*/  IMAD R54, R177.reuse, 0x2, R52 ;  /* 0x00000002b1367824 */ /* 0x040fe200078e0234 */
[-C--:B------:R-:W-:Y:S02]  /*1430*/  IADD3 R146, P1, PT, R42, R199.reuse, RZ ;  /* 0x000000c72a927210 */ /* 0x080fe40007f3e0ff */
        /* <DEDUP_REMOVED lines=8> */
[----:B------:R-:W-:Y:S01]  /*14c0*/  IMAD R44, R177, 0x2, R42 ;  /* 0x00000002b12c7824 */ /* 0x000fe200078e022a */
[-C--:B------:R-:W-:Y:S02]  /*14d0*/  IADD3 R124, P2, PT, R46, R199.reuse, RZ ;  /* 0x000000c72e7c7210 */ /* 0x080fe40007f5e0ff */
[----:B------:R-:W-:Y:S02]  /*14e0*/  IADD3 R94, P5, PT, R33, R199, RZ ;  /* 0x000000c7215e7210 */ /* 0x000fe40007fbe0ff */
[----:B------:R-:W-:Y:S02]  /*14f0*/  LEA.HI.X.SX32 R89, R60, R43, 0x1, P3 ;  /* 0x0000002b3c597211 */ /* 0x000fe400018f0eff */
[----:B------:R-:W-:-:S02]  /*1500*/  IADD3 R144, P1, PT, R64, R199, RZ ;  /* 0x000000c740907210 */ /* 0x000fc40007f3e0ff */
[----:B------:R-:W-:Y:S02]  /*1510*/  IADD3 R106, P3, PT, R62, R199, RZ ;  /* 0x000000c73e6a7210 */ /* 0x000fe40007f7e0ff */
[-C--:B------:R-:W-:Y:S01]  /*1520*/  LEA.HI.X.SX32 R125, R46, R43.reuse, 0x1, P2 ;  /* 0x0000002b2e7d7211 */ /* 0x080fe200010f0eff */
[----:B------:R-:W-:Y:S01]  /*1530*/  IMAD R46, R177, 0x2, R44 ;  /* 0x00000002b12e7824 */ /* 0x000fe200078e022c */
[-C--:B------:R-:W-:Y:S02]  /*1540*/  LEA.HI.X.SX32 R95, R33, R43.reuse, 0x1, P5 ;  /* 0x0000002b215f7211 */ /* 0x080fe400028f0eff */
[-C--:B------:R-:W-:Y:S01]  /*1550*/  LEA.HI.X.SX32 R145, R64, R43.reuse, 0x1, P1 ;  /* 0x0000002b40917211 */ /* 0x080fe200008f0eff */
[----:B------:R0:W-:Y:S01]  /*1560*/  STL.64 [R1+0x148], R160 ;  /* 0x000148a001007387 */ /* 0x0001e20000100a00 */
[----:B------:R-:W-:Y:S01]  /*1570*/  LEA.HI.X.SX32 R107, R62, R43, 0x1, P3 ;  /* 0x0000002b3e6b7211 */ /* 0x000fe200018f0eff */
[----:B------:R-:W-:Y:S01]  /*1580*/  IMAD R56, R177, 0x4, R46 ;  /* 0x00000004b1387824 */ /* 0x000fe200078e022e */
[-C--:B------:R-:W-:Y:S01]  /*1590*/  IADD3 R84, P1, PT, R34, R199.reuse, RZ ;  /* 0x000000c722547210 */ /* 0x080fe20007f3e0ff */
[----:B------:R0:W-:Y:S01]  /*15a0*/  STL.64 [R1+0x110], R98 ;  /* 0x0001106201007387 */ /* 0x0001e20000100a00 */
[----:B------:R-:W-:-:S02]  /*15b0*/  IADD3 R104, P3, PT, R66, R199, RZ ;  /* 0x000000c742687210 */ /* 0x000fc40007f7e0ff */
[----:B------:R-:W-:Y:S01]  /*15c0*/  IADD3 R142, P2, PT, R36, R199, RZ ;  /* 0x000000c7248e7210 */ /* 0x000fe20007f5e0ff */
[----:B------:R0:W-:Y:S01]  /*15d0*/  STL.64 [R1+0xd0], R94 ;  /* 0x0000d05e01007387 */ /* 0x0001e20000100a00 */
[-C--:B------:R-:W-:Y:S01]  /*15e0*/  LEA.HI.X.SX32 R85, R34, R43.reuse, 0x1, P1 ;  /* 0x0000002b22557211 */ /* 0x080fe200008f0eff */
[----:B------:R-:W-:Y:S01]  /*15f0*/  IMAD R34, R177, 0x2, R56 ;  /* 0x00000002b1227824 */ /* 0x000fe200078e0238 */
[----:B------:R-:W-:Y:S01]  /*1600*/  LEA.HI.X.SX32 R105, R66, R43, 0x1, P3 ;  /* 0x0000002b42697211 */ /* 0x000fe200018f0eff */
[----:B------:R0:W-:Y:S01]  /*1610*/  STL.64 [R1+0x90], R90 ;  /* 0x0000905a01007387 */ /* 0x0001e20000100a00 */
[----:B------:R-:W-:-:S03]  /*1620*/  IADD3 R122, P3, PT, R38, R199, RZ ;  /* 0x000000c7267a7210 */ /* 0x000fc60007f7e0ff */
[----:B------:R0:W-:Y:S01]  /*1630*/  STL.64 [R1+0x50], R86 ;  /* 0x0000505601007387 */ /* 0x0001e20000100a00 */
[----:B------:R-:W-:-:S03]  /*1640*/  LEA.HI.X.SX32 R143, R36, R43, 0x1, P2 ;  /* 0x0000002b248f7211 */ /* 0x000fc600010f0eff */
[----:B------:R0:W-:Y:S01]  /*1650*/  STL.64 [R1+0x10], R78 ;  /* 0x0000104e01007387 */ /* 0x0001e20000100a00 */
[----:B------:R-:W-:-:S03]  /*1660*/  IMAD R36, R177, 0x2, R34 ;  /* 0x00000002b1247824 */ /* 0x000fc600078e0222 */
[----:B------:R0:W-:Y:S01]  /*1670*/  STL.64 [R1+0x140], R140 ;  /* 0x0001408c01007387 */ /* 0x0001e20000100a00 */
[----:B------:R-:W-:-:S03]  /*1680*/  LEA.HI.X.SX32 R123, R38, R43, 0x1, P3 ;  /* 0x0000002b267b7211 */ /* 0x000fc600018f0eff */
[----:B------:R0:W-:Y:S01]  /*1690*/  STL.64 [R1+0x138], R120 ;  /* 0x0001387801007387 */ /* 0x0001e20000100a00 */
[----:B------:R-:W-:-:S03]  /*16a0*/  IADD3 R80, P3, PT, R50, R199, RZ ;  /* 0x000000c732507210 */ /* 0x000fc60007f7e0ff */
[----:B------:R0:W-:Y:S01]  /*16b0*/  STL.64 [R1+0x130], R100 ;  /* 0x0001306401007387 */ /* 0x0001e20000100a00 */
[----:B------:R-:W-:-:S03]  /*16c0*/  IADD3 R102, P1, PT, R40, R199, RZ ;  /* 0x000000c728667210 */ /* 0x000fc60007f3e0ff */
[----:B------:R0:W-:Y:S01]  /*16d0*/  STL.64 [R1+0x128], R158 ;  /* 0x0001289e01007387 */ /* 0x0001e20000100a00 */
[----:B------:R-:W-:-:S03]  /*16e0*/  IMAD R38, R177, 0x2, R36 ;  /* 0x00000002b1267824 */ /* 0x000fc600078e0224 */
[----:B------:R0:W-:Y:S01]  /*16f0*/  STL.64 [R1+0x120], R138 ;  /* 0x0001208a01007387 */ /* 0x0001e20000100a00 */
[----:B------:R-:W-:-:S03]  /*1700*/  LEA.HI.X.SX32 R81, R50, R43, 0x1, P3 ;  /* 0x0000002b32517211 */ /* 0x000fc600018f0eff */
[----:B------:R0:W-:Y:S01]  /*1710*/  STL.64 [R1+0x118], R118 ;  /* 0x0001187601007387 */ /* 0x0001e20000100a00 */
[----:B------:R-:W-:-:S03]  /*1720*/  LEA.HI.X.SX32 R103, R40, R43, 0x1, P1 ;  /* 0x0000002b28677211 */ /* 0x000fc600008f0eff */
[----:B------:R0:W-:Y:S01]  /*1730*/  STL.64 [R1+0x108], R156 ;  /* 0x0001089c01007387 */ /* 0x0001e20000100a00 */
[----:B------:R-:W-:-:S03]  /*1740*/  IADD3 R246, P3, PT, R42, R199, RZ ;  /* 0x000000c72af67210 */ /* 0x000fc60007f7e0ff */
[----:B------:R0:W-:Y:S01]  /*1750*/  STL.64 [R1+0x100], R136 ;  /* 0x0001008801007387 */ /* 0x0001e20000100a00 */
[----:B------:R-:W-:-:S03]  /*1760*/  IMAD R40, R177, 0x2, R38 ;  /* 0x00000002b1287824 */ /* 0x000fc600078e0226 */
[----:B------:R0:W-:Y:S01]  /*1770*/  STL.64 [R1+0xf8], R116 ;  /* 0x0000f87401007387 */ /* 0x0001e20000100a00 */
[----:B------:R-:W-:-:S03]  /*1780*/  IADD3 R82, P2, PT, R48, R199, RZ ;  /* 0x000000c730527210 */ /* 0x000fc60007f5e0ff */
        /* <DEDUP_REMOVED lines=11> */
[----:B------:R-:W-:-:S03]  /*1840*/  LEA.HI.X.SX32 R251, R52, R43, 0x1, P1 ;  /* 0x0000002b34fb7211 */ /* 0x000fc600008f0eff */
[----:B------:R0:W-:Y:S01]  /*1850*/  STL.64 [R1+0xb8], R112 ;  /* 0x0000b87001007387 */ /* 0x0001e20000100a00 */
[----:B------:R-:W-:Y:S01]  /*1860*/  IADD3 R244, P1, PT, R44, R199, RZ ;  /* 0x000000c72cf47210 */ /* 0x000fe20007f3e0ff */
[----:B------:R-:W-:Y:S02]  /*1870*/  IMAD R48, R177, 0x2, R42 ;  /* 0x00000002b1307824 */ /* 0x000fe400078e022a */
[----:B------:R0:W-:Y:S01]  /*1880*/  STL.64 [R1+0xa8], R150 ;  /* 0x0000a89601007387 */ /* 0x0001e20000100a00 */
[----:B------:R-:W-:-:S03]  /*1890*/  LEA.HI.X.SX32 R249, R54, R43, 0x1, P2 ;  /* 0x0000002b36f97211 */ /* 0x000fc600010f0eff */
[----:B------:R0:W-:Y:S01]  /*18a0*/  STL.64 [R1+0xb0], R92 ;  /* 0x0000b05c01007387 */ /* 0x0001e20000100a00 */
[----:B------:R-:W-:-:S03]  /*18b0*/  IADD3 R242, P2, PT, R46, R199, RZ ;  /* 0x000000c72ef27210 */ /* 0x000fc60007f5e0ff */
[----:B------:R0:W-:Y:S01]  /*18c0*/  STL.64 [R1+0xa0], R130 ;  /* 0x0000a08201007387 */ /* 0x0001e20000100a00 */
[----:B------:R-:W-:-:S03]  /*18d0*/  LEA.HI.X.SX32 R245, R44, R43, 0x1, P1 ;  /* 0x0000002b2cf57211 */ /* 0x000fc600008f0eff */
[----:B------:R0:W-:Y:S01]  /*18e0*/  STL.64 [R1+0x88], R148 ;  /* 0x0000889401007387 */ /* 0x0001e20000100a00 */
[----:B------:R-:W-:-:S03]  /*18f0*/  IMAD R44, R177, 0x4, R48 ;  /* 0x00000004b12c7824 */ /* 0x000fc600078e0230 */
[----:B------:R0:W-:Y:S04]  /*1900*/  STL.64 [R1+0x98], R110 ;  /* 0x0000986e01007387 */ /* 0x0001e80000100a00 */
        /* <DEDUP_REMOVED lines=27> */
[----:B------:R0:W-:Y:S01]  /*1ac0*/  STL.64 [R1], R80 ;  /* 0x0000005001007387 */ /* 0x0001e20000100a00 */
[C---:B------:R-:W-:Y:S01]  /*1ad0*/  IMAD R38, R177.reuse, 0x2, R36 ;  /* 0x00000002b1267824 */ /* 0x040fe200078e0224 */
[-C--:B------:R-:W-:Y:S02]  /*1ae0*/  IADD3 R226, P2, PT, R42, R199.reuse, RZ ;  /* 0x000000c72ae27210 */ /* 0x080fe40007f5e0ff */
[----:B------:R-:W-:Y:S02]  /*1af0*/  IADD3 R224, P3, PT, R48, R199, RZ ;  /* 0x000000c730e07210 */ /* 0x000fe40007f7e0ff */
[-C--:B------:R-:W-:Y:S01]  /*1b00*/  LEA.HI.X.SX32 R229, R40, R43.reuse, 0x1, P1 ;  /* 0x0000002b28e57211 */ /* 0x080fe200008f0eff */
[C---:B------:R-:W-:Y:S01]  /*1b10*/  IMAD R40, R177.reuse, 0x2, R38 ;  /* 0x00000002b1287824 */ /* 0x040fe200078e0226 */
[-C--:B------:R-:W-:Y:S02]  /*1b20*/  LEA.HI.X.SX32 R227, R42, R43.reuse, 0x1, P2 ;  /* 0x0000002b2ae37211 */ /* 0x080fe400010f0eff */
[----:B------:R-:W-:Y:S01]  /*1b30*/  LEA.HI.X.SX32 R225, R48, R43, 0x1, P3 ;  /* 0x0000002b30e17211 */ /* 0x000fe200018f0eff */
[----:B------:R-:W-:Y:S01]  /*1b40*/  IMAD R33, R177, 0x2, R40 ;  /* 0x00000002b1217824 */ /* 0x000fe200078e0228 */
[----:B------:R-:W-:-:S02]  /*1b50*/  IADD3 R220, P1, PT, R44, R199, RZ ;  /* 0x000000c72cdc7210 */ /* 0x000fc40007f3e0ff */
[-C--:B------:R-:W-:Y:S02]  /*1b60*/  IADD3 R218, P2, PT, R46, R199.reuse, RZ ;  /* 0x000000c72eda7210 */ /* 0x080fe40007f5e0ff */
[----:B------:R-:W-:Y:S02]  /*1b70*/  IADD3 R212, P3, PT, R34, R199, RZ ;  /* 0x000000c722d47210 */ /* 0x000fe40007f7e0ff */
[-C--:B------:R-:W-:Y:S02]  /*1b80*/  LEA.HI.X.SX32 R221, R44, R43.reuse, 0x1, P1 ;  /* 0x0000002b2cdd7211 */ /* 0x080fe400008f0eff */
[-C--:B------:R-:W-:Y:S02]  /*1b90*/  LEA.HI.X.SX32 R219, R46, R43.reuse, 0x1, P2 ;  /* 0x0000002b2edb7211 */ /* 0x080fe400010f0eff */
[----:B------:R-:W-:Y:S02]  /*1ba0*/  LEA.HI.X.SX32 R213, R34, R43, 0x1, P3 ;  /* 0x0000002b22d57211 */ /* 0x000fe400018f0eff */
[----:B------:R-:W-:-:S02]  /*1bb0*/  IADD3 R222, P6, PT, R39, R199, RZ ;  /* 0x000000c727de7210 */ /* 0x000fc40007fde0ff */
[-C--:B------:R-:W-:Y:S02]  /*1bc0*/  IADD3 R196, P5, PT, R41, R199.reuse, RZ ;  /* 0x000000c729c47210 */ /* 0x080fe40007fbe0ff */
[-C--:B------:R-:W-:Y:S02]  /*1bd0*/  IADD3 R204, P1, PT, R36, R199.reuse, RZ ;  /* 0x000000c724cc7210 */ /* 0x080fe40007f3e0ff */
[-C--:B------:R-:W-:Y:S02]  /*1be0*/  IADD3 R202, P2, PT, R38, R199.reuse, RZ ;  /* 0x000000c726ca7210 */ /* 0x080fe40007f5e0ff */
[-C--:B------:R-:W-:Y:S02]  /*1bf0*/  IADD3 R200, P3, PT, R40, R199.reuse, RZ ;  /* 0x000000c728c87210 */ /* 0x080fe40007f7e0ff */
[----:B------:R-:W-:Y:S02]  /*1c00*/  IADD3 R198, P4, PT, R33, R199, RZ ;  /* 0x000000c721c67210 */ /* 0x000fe40007f9e0ff */
[----:B--2---:R-:W-:-:S02]  /*1c10*/  R2UR UR12, R47 ;  /* 0x000000002f0c72ca */ /* 0x004fc400000e0000 */
[-C--:B------:R-:W-:Y:S02]  /*1c20*/  LEA.HI.X.SX32 R223, R39, R43.reuse, 0x1, P6 ;  /* 0x0000002b27df7211 */ /* 0x080fe400030f0eff */
[-C--:B------:R-:W-:Y:S02]  /*1c30*/  LEA.HI.X.SX32 R197, R41, R43.reuse, 0x1, P5 ;  /* 0x0000002b29c57211 */ /* 0x080fe400028f0eff */
[-C--:B------:R-:W-:Y:S02]  /*1c40*/  LEA.HI.X.SX32 R205, R36, R43.reuse, 0x1, P1 ;  /* 0x0000002b24cd7211 */ /* 0x080fe400008f0eff */
[-C--:B------:R-:W-:Y:S02]  /*1c50*/  LEA.HI.X.SX32 R203, R38, R43.reuse, 0x1, P2 ;  /* 0x0000002b26cb7211 */ /* 0x080fe400010f0eff */
[-C--:B------:R-:W-:Y:S02]  /*1c60*/  LEA.HI.X.SX32 R201, R40, R43.reuse, 0x1, P3 ;  /* 0x0000002b28c97211 */ /* 0x080fe400018f0eff */
[----:B------:R-:W-:-:S02]  /*1c70*/  LEA.HI.X.SX32 R199, R33, R43, 0x1, P4 ;  /* 0x0000002b21c77211 */ /* 0x000fc400020f0eff */
[----:B------:R-:W-:Y:S01]  /*1c80*/  LOP3.LUT R69, R65, 0x7f, RZ, 0xc0, !PT ;  /* 0x0000007f41457812 */ /* 0x000fe200078ec0ff */
[----:B0-----:R-:W-:Y:S06]  /*1c90*/  @P0 BRA `(.L_x_5) ;  /* 0x0000000000180947 */ /* 0x001fec0003800000 */
[----:B------:R-:W-:Y:S01]  /*1ca0*/  ELECT P1, URZ, PT ;  /* 0x0000000000ff782f */ /* 0x000fe20003820000 */
[----:B------:R-:W-:Y:S01]  /*1cb0*/  IMAD.MOV.U32 R33, RZ, RZ, 0x1 ;  /* 0x00000001ff217424 */ /* 0x000fe200078e00ff */
[----:B------:R-:W-:Y:S01]  /*1cc0*/  UMOV UR4, 0x40 ;  /* 0x0000004000047882 */ /* 0x000fe20000000000 */
[----:B------:R-:W-:Y:S01]  /*1cd0*/  UVIRTCOUNT.DEALLOC.SMPOOL 0x80 ;  /* 0x000000800000784c */ /* 0x000fe20000000000 */
[----:B------:R-:W-:-:S09]  /*1ce0*/  ULEA UR4, UR6, UR4, 0x18 ;  /* 0x0000000406047291 */ /* 0x000fd2000f8ec0ff */
[----:B------:R0:W-:Y:S03]  /*1cf0*/  @P1 STS.U8 [UR4], R33 ;  /* 0x00000021ff001988 */ /* 0x0001e60008000004 */
.L_x_5:
[----:B-----5:R1:W-:Y:S01]  /*1d00*/  STS.U8 [R69+UR14+0x8000], R0 ;  /* 0x0080000045007988 */ /* 0x0203e2000800000e */
[C---:B------:R-:W-:Y:S01]  /*1d10*/  LOP3.LUT R67, R69.reuse, 0x10, RZ, 0x3c, !PT ;  /* 0x0000001045437812 */ /* 0x040fe200078e3cff */
[----:B------:R-:W-:Y:S01]  /*1d20*/  USHF.L.U32 UR4, UR22, 0x15, URZ ;  /* 0x0000001516047899 */ /* 0x000fe200080006ff */
[----:B------:R-:W-:Y:S01]  /*1d30*/  LOP3.LUT R66, R69, 0x20, RZ, 0x3c, !PT ;  /* 0x0000002045427812 */ /* 0x000fe200078e3cff */
[----:B------:R2:W-:Y:S01]  /*1d40*/  STS.U8 [R69+UR14+0x8200], R9 ;  /* 0x0082000945007988 */ /* 0x0005e2000800000e */
[----:B------:R-:W-:Y:S01]  /*1d50*/  LOP3.LUT P1, RZ, R65, 0x7f, RZ, 0xc0, !PT ;  /* 0x0000007f41ff7812 */ /* 0x000fe2000782c0ff */
[----:B------:R-:W-:Y:S01]  /*1d60*/  ULOP3.LUT UR4, UR4, 0x600000, URZ, 0xc0, !UPT ;  /* 0x0060000004047892 */ /* 0x000fe2000f8ec0ff */
[----:B------:R-:W-:Y:S01]  /*1d70*/  LOP3.LUT R65, R69, 0x30, RZ, 0x3c, !PT ;  /* 0x0000003045417812 */ /* 0x000fe200078e3cff */
[----:B------:R-:W-:Y:S01]  /*1d80*/  STS.U8 [R69+UR14+0x8400], R12 ;  /* 0x0084000c45007988 */ /* 0x000fe2000800000e */
[----:B------:R-:W-:Y:S01]  /*1d90*/  UMOV UR5, 0x1 ;  /* 0x0000000100057882 */ /* 0x000fe20000000000 */
[----:B------:R-:W-:Y:S01]  /*1da0*/  UIADD3 UR15, UPT, UPT, UR12, UR4, URZ ;  /* 0x000000040c0f7290 */ /* 0x000fe2000fffe0ff */
[----:B-1----:R-:W-:Y:S01]  /*1db0*/  PRMT R0, RZ, 0x7610, R0 ;  /* 0x00007610ff007816 */ /* 0x002fe20000000000 */
[----:B------:R-:W-:Y:S01]  /*1dc0*/  STS.U8 [R69+UR14+0x8600], R16 ;  /* 0x0086001045007988 */ /* 0x000fe2000800000e */
[----:B------:R-:W-:Y:S01]  /*1dd0*/  UIADD3 UR17, UPT, UPT, UR14, 0x9000, URZ ;  /* 0x000090000e117890 */ /* 0x000fe2000fffe0ff */
[----:B------:R-:W1:Y:S02]  /*1de0*/  LDCU UR11, c[0x0][0x3f0] ;  /* 0x00007e00ff0b77ac */ /* 0x000e640008000800 */
[----:B------:R-:W-:Y:S02]  /*1df0*/  STS.U8 [R69+UR14+0x8800], R19 ;  /* 0x0088001345007988 */ /* 0x000fe4000800000e */
[----:B------:R-:W-:-:S02]  /*1e00*/  VOTEU.ALL UP0, P1 ;  /* 0x0000000000ff7886 */ /* 0x000fc40000800000 */
[----:B------:R-:W-:Y:S01]  /*1e10*/  STS.U8 [R69+UR14+0x8a00], R23 ;  /* 0x008a001745007988 */ /* 0x000fe2000800000e */
[----:B------:R-:W-:-:S03]  /*1e20*/  VOTEU.ALL UP1, P1 ;  /* 0x0000000000ff7886 */ /* 0x000fc60000820000 */
[----:B------:R-:W-:Y:S01]  /*1e30*/  STS.U8 [R69+UR14+0x8c00], R26 ;  /* 0x008c001a45007988 */ /* 0x000fe2000800000e */
[----:B------:R-:W-:-:S04]  /*1e40*/  @!UP0 UIADD3 UR6, UPT, UPT, -UR5, 0x100000, URZ ;  /* 0x0010000005068890 */ /* 0x000fc8000fffe1ff */
[----:B------:R-:W-:Y:S02]  /*1e50*/  @!UP0 USHF.L.U32 UR7, UR6, 0xb, URZ ;  /* 0x0000000b06078899 */ /* 0x000fe400080006ff */
[----:B------:R-:W-:Y:S01]  /*1e60*/  @!UP0 USHF.L.U32 UR6, UR6, 0x1, URZ ;  /* 0x0000000106068899 */ /* 0x000fe200080006ff */
[----:B------:R-:W-:Y:S04]  /*1e70*/  STS.U8 [R69+UR14+0x8e00], R30 ;  /* 0x008e001e45007988 */ /* 0x000fe8000800000e */
[----:B------:R-:W-:Y:S01]  /*1e80*/  STS.U8 [R67+UR14+0x8080], R2 ;  /* 0x0080800243007988 */ /* 0x000fe2000800000e */
[----:B-1----:R-:W-:-:S03]  /*1e90*/  ISETP.LT.AND P2, PT, RZ, UR11, PT ;  /* 0x0000000bff007c0c */ /* 0x002fc6000bf41270 */
[----:B------:R-:W-:Y:S04]  /*1ea0*/  STS.U8 [R67+UR14+0x8280], R10 ;  /* 0x0082800a43007988 */ /* 0x000fe8000800000e */
[----:B------:R-:W-:Y:S04]  /*1eb0*/  STS.U8 [R67+UR14+0x8480], R13 ;  /* 0x0084800d43007988 */ /* 0x000fe8000800000e */
[----:B------:R-:W-:Y:S04]  /*1ec0*/  STS.U8 [R67+UR14+0x8680], R17 ;  /* 0x0086801143007988 */ /* 0x000fe8000800000e */
[----:B------:R-:W-:Y:S04]  /*1ed0*/  STS.U8 [R67+UR14+0x8880], R20 ;  /* 0x0088801443007988 */ /* 0x000fe8000800000e */
[----:B------:R-:W-:Y:S04]  /*1ee0*/  STS.U8 [R67+UR14+0x8a80], R24 ;  /* 0x008a801843007988 */ /* 0x000fe8000800000e */
[----:B------:R-:W-:Y:S04]  /*1ef0*/  STS.U8 [R67+UR14+0x8c80], R27 ;  /* 0x008c801b43007988 */ /* 0x000fe8000800000e */
[----:B------:R-:W-:Y:S04]  /*1f00*/  STS.U8 [R67+UR14+0x8e80], R31 ;  /* 0x008e801f43007988 */ /* 0x000fe8000800000e */
[----:B------:R1:W-:Y:S04]  /*1f10*/  STS.U8 [R66+UR14+0x8100], R7 ;  /* 0x0081000742007988 */ /* 0x0003e8000800000e */
[----:B------:R-:W-:Y:S04]  /*1f20*/  STS.U8 [R66+UR14+0x8300], R11 ;  /* 0x0083000b42007988 */ /* 0x000fe8000800000e */
[----:B------:R-:W-:Y:S01]  /*1f30*/  STS.U8 [R66+UR14+0x8500], R14 ;  /* 0x0085000e42007988 */ /* 0x000fe2000800000e */
[----:B--2---:R-:W-:-:S02]  /*1f40*/  PRMT R9, RZ, 0x7610, R9 ;  /* 0x00007610ff097816 */ /* 0x004fc40000000009 */
[----:B-1----:R-:W-:Y:S01]  /*1f50*/  PRMT R7, RZ, 0x7610, R7 ;  /* 0x00007610ff077816 */ /* 0x002fe20000000007 */
[----:B------:R-:W-:Y:S04]  /*1f60*/  STS.U8 [R66+UR14+0x8700], R18 ;  /* 0x0087001242007988 */ /* 0x000fe8000800000e */
[----:B------:R1:W-:Y:S04]  /*1f70*/  STS.U8 [R66+UR14+0x8900], R21 ;  /* 0x0089001542007988 */ /* 0x0003e8000800000e */
[----:B------:R2:W-:Y:S04]  /*1f80*/  STS.U8 [R66+UR14+0x8b00], R25 ;  /* 0x008b001942007988 */ /* 0x0005e8000800000e */
[----:B------:R-:W-:Y:S04]  /*1f90*/  STS.U8 [R66+UR14+0x8d00], R28 ;  /* 0x008d001c42007988 */ /* 0x000fe8000800000e */
        /* <DEDUP_REMOVED lines=8> */
[----:B------:R4:W-:Y:S01]  /*2020*/  STS.U8 [R65+UR14+0x8f80], R6 ;  /* 0x008f800641007988 */ /* 0x0009e2000800000e */
[----:B------:R-:W-:Y:S01]  /*2030*/  STTM.16dp32bit_t0_t15.x32 tmem[UR15], RZ ;  /* 0x000000ff000079ed */ /* 0x000fe20008a8000f */
[----:B------:R-:W-:Y:S01]  /*2040*/  STTM.16dp32bit_t16_t31.x32 tmem[UR15+0x20], RZ ;  /* 0x000020ff000079ed */ /* 0x000fe20008aa000f */
[----:B------:R-:W0:Y:S02]  /*2050*/  FENCE.VIEW.ASYNC.T ;  /* 0x00000000000073c6 */ /* 0x000e240000000200 */
[----:B0-----:R-:W-:Y:S01]  /*2060*/  BAR.SYNC.DEFER_BLOCKING 0x0 ;  /* 0x0000000000007b1d */ /* 0x001fe20000010000 */
[----:B------:R-:W-:-:S05]  /*2070*/  PRMT R13, RZ, 0x7610, R13 ;  /* 0x00007610ff0d7816 */ /* 0x000fca000000000d */
[----:B------:R-:W0:Y:S02]  /*2080*/  FENCE.VIEW.ASYNC.S ;  /* 0x00000000000073c6 */ /* 0x000e240000000000 */
[----:B0-----:R0:W0:Y:S02]  /*2090*/  @!UP1 SYNCS.EXCH.64 URZ, [UR17], UR6 ;  /* 0x0000000611ff95b2 */ /* 0x0010240008000100 */
[----:B0-----:R-:W-:Y:S01]  /*20a0*/  BAR.SYNC.DEFER_BLOCKING 0x0 ;  /* 0x0000000000007b1d */ /* 0x001fe20000010000 */
[----:B------:R-:W-:Y:S02]  /*20b0*/  PRMT R17, RZ, 0x7610, R17 ;  /* 0x00007610ff117816 */ /* 0x000fe40000000011 */
[----:B-1----:R-:W-:Y:S02]  /*20c0*/  PRMT R21, RZ, 0x7610, R21 ;  /* 0x00007610ff157816 */ /* 0x002fe40000000015 */
[----:B--2---:R-:W-:Y:S02]  /*20d0*/  PRMT R25, RZ, 0x7610, R25 ;  /* 0x00007610ff197816 */ /* 0x004fe40000000019 */
[----:B---3--:R-:W-:-:S02]  /*20e0*/  PRMT R29, RZ, 0x7610, R29 ;  /* 0x00007610ff1d7816 */ /* 0x008fc4000000001d */
[----:B------:R-:W-:Y:S02]  /*20f0*/  PRMT R33, RZ, 0x7610, R33 ;  /* 0x00007610ff217816 */ /* 0x000fe40000000021 */
[----:B------:R-:W-:Y:S02]  /*2100*/  PRMT R37, RZ, 0x7610, R37 ;  /* 0x00007610ff257816 */ /* 0x000fe40000000025 */
[----:B------:R-:W-:Y:S02]  /*2110*/  PRMT R41, RZ, 0x7610, R41 ;  /* 0x00007610ff297816 */ /* 0x000fe40000000029 */
[----:B------:R-:W-:Y:S02]  /*2120*/  PRMT R45, RZ, 0x7610, R45 ;  /* 0x00007610ff2d7816 */ /* 0x000fe4000000002d */
[----:B------:R-:W-:Y:S01]  /*2130*/  PRMT R49, RZ, 0x7610, R49 ;  /* 0x00007610ff317816 */ /* 0x000fe20000000031 */
[----:B------:R-:W2:Y:S04]  /*2140*/  @P2 LDG.E.U8 R0, desc[UR28][R160.64] ;  /* 0x0000001ca0002981 */ /* 0x000ea8000c1e1100 */
[----:B------:R-:W3:Y:S04]  /*2150*/  @P2 LDG.E.U8 R7, desc[UR28][R158.64] ;  /* 0x0000001c9e072981 */ /* 0x000ee8000c1e1100 */
[----:B------:R-:W3:Y:S04]  /*2160*/  @P2 LDG.E.U8 R9, desc[UR28][R156.64] ;  /* 0x0000001c9c092981 */ /* 0x000ee8000c1e1100 */
[----:B------:R-:W3:Y:S01]  /*2170*/  @P2 LDG.E.U8 R13, desc[UR28][R154.64] ;  /* 0x0000001c9a0d2981 */ /* 0x000ee2000c1e1100 */
[----:B------:R-:W-:-:S03]  /*2180*/  PRMT R53, RZ, 0x7610, R53 ;  /* 0x00007610ff357816 */ /* 0x000fc60000000035 */
        /* <DEDUP_REMOVED lines=39> */
[----:B----4-:R-:W-:-:S03]  /*2400*/  PRMT R6, RZ, 0x7610, R6 ;  /* 0x00007610ff067816 */ /* 0x010fc60000000006 */
[----:B------:R-:W4:Y:S01]  /*2410*/  @P2 LDG.E.U8 R34, desc[UR28][R124.64] ;  /* 0x0000001c7c222981 */ /* 0x000f22000c1e1100 */
[----:B------:R-:W-:-:S03]  /*2420*/  PRMT R11, RZ, 0x7610, R11 ;  /* 0x00007610ff0b7816 */ /* 0x000fc6000000000b */
        /* <DEDUP_REMOVED lines=58> */
[----:B------:R-:W4:Y:S04]  /*27d0*/  @P2 LDG.E.U8 R28, desc[UR28][R88.64] ;  /* 0x0000001c581c2981 */ /* 0x000f28000c1e1100 */
        /* <DEDUP_REMOVED lines=8> */
[----:B------:R-:W4:Y:S01]  /*2860*/  @P2 LDG.E.U8 R64, desc[UR28][R196.64] ;  /* 0x0000001cc4402981 */ /* 0x000f22000c1e1100 */
[----:B------:R-:W-:-:S04]  /*2870*/  @!UP0 UIADD3 UR6, UPT, UPT, -UR5, 0x100000, URZ ;  /* 0x0010000005068890 */ /* 0x000fc8000fffe1ff */
[----:B------:R-:W-:Y:S02]  /*2880*/  @!UP0 USHF.L.U32 UR7, UR6, 0xb, URZ ;  /* 0x0000000b06078899 */ /* 0x000fe400080006ff */
[----:B------:R-:W-:Y:S01]  /*2890*/  @!UP0 USHF.L.U32 UR6, UR6, 0x1, URZ ;  /* 0x0000000106068899 */ /* 0x000fe200080006ff */
[----:B------:R-:W-:-:S11]  /*28a0*/  VOTEU.ALL UP1, P1 ;  /* 0x0000000000ff7886 */ /* 0x000fd60000820000 */
[----:B------:R0:W1:Y:S01]  /*28b0*/  @!UP1 SYNCS.EXCH.64 URZ, [UR14+0x9008], UR6 ;  /* 0x009008060eff95b2 */ /* 0x0000620008000100 */
[----:B--2---:R0:W-:Y:S04]  /*28c0*/  STS.U8 [R69+UR14+0x2000], R0 ;  /* 0x0020000045007988 */ /* 0x0041e8000800000e */
[----:B---3--:R0:W-:Y:S04]  /*28d0*/  STS.U8 [R69+UR14+0x2200], R7 ;  /* 0x0022000745007988 */ /* 0x0081e8000800000e */
[----:B------:R0:W-:Y:S04]  /*28e0*/  STS.U8 [R69+UR14+0x2400], R9 ;  /* 0x0024000945007988 */ /* 0x0001e8000800000e */
        /* <DEDUP_REMOVED lines=21> */
[----:B----4-:R0:W-:Y:S04]  /*2a40*/  STS.U8 [R67+UR14+0x3080], R34 ;  /* 0x0030802243007988 */ /* 0x0101e8000800000e */
        /* <DEDUP_REMOVED lines=24> */
[----:B------:R0:W-:Y:S01]  /*2bd0*/  STS.U8 [R65+UR14+0x2380], R8 ;  /* 0x0023800841007988 */ /* 0x0001e2000800000e */
[----:B------:R-:W-:-:S04]  /*2be0*/  @!UP0 UIADD3 UR4, UPT, UPT, -UR5, 0x100000, URZ ;  /* 0x0010000005048890 */ /* 0x000fc8000fffe1ff */
[----:B------:R-:W-:Y:S02]  /*2bf0*/  @!UP0 USHF.L.U32 UR5, UR4, 0xb, URZ ;  /* 0x0000000b04058899 */ /* 0x000fe400080006ff */
[----:B------:R-:W-:Y:S01]  /*2c00*/  @!UP0 USHF.L.U32 UR4, UR4, 0x1, URZ ;  /* 0x0000000104048899 */ /* 0x000fe200080006ff */
[----:B------:R0:W-:Y:S01]  /*2c10*/  STS.U8 [R65+UR14+0x2580], R12 ;  /* 0x0025800c41007988 */ /* 0x0001e2000800000e */
[----:B------:R-:W-:-:S03]  /*2c20*/  ISETP.EQ.U32.AND P3, PT, RZ, UR22, P2 ;  /* 0x00000016ff007c0c */ /* 0x000fc60009762070 */
[----:B------:R0:W-:Y:S04]  /*2c30*/  STS.U8 [R65+UR14+0x2780], R16 ;  /* 0x0027801041007988 */ /* 0x0001e8000800000e */
[----:B------:R0:W-:Y:S04]  /*2c40*/  STS.U8 [R65+UR14+0x2980], R20 ;  /* 0x0029801441007988 */ /* 0x0001e8000800000e */
[----:B------:R0:W-:Y:S04]  /*2c50*/  STS.U8 [R65+UR14+0x2b80], R24 ;  /* 0x002b801841007988 */ /* 0x0001e8000800000e */
[----:B------:R0:W-:Y:S04]  /*2c60*/  STS.U8 [R65+UR14+0x2d80], R28 ;  /* 0x002d801c41007988 */ /* 0x0001e8000800000e */
[----:B------:R0:W-:Y:S04]  /*2c70*/  STS.U8 [R65+UR14+0x2f80], R32 ;  /* 0x002f802041007988 */ /* 0x0001e8000800000e */
[----:B------:R0:W-:Y:S01]  /*2c80*/  STS.U8 [R65+UR14+0x3180], R36 ;  /* 0x0031802441007988 */ /* 0x0001e2000800000e */
[----:B------:R-:W-:-:S03]  /*2c90*/  VOTEU.ALL UP1, P1 ;  /* 0x0000000000ff7886 */ /* 0x000fc60000820000 */
[----:B------:R0:W-:Y:S04]  /*2ca0*/  STS.U8 [R65+UR14+0x3380], R40 ;  /* 0x0033802841007988 */ /* 0x0001e8000800000e */
[----:B------:R0:W-:Y:S04]  /*2cb0*/  STS.U8 [R65+UR14+0x3580], R44 ;  /* 0x0035802c41007988 */ /* 0x0001e8000800000e */
[----:B------:R0:W-:Y:S04]  /*2cc0*/  STS.U8 [R65+UR14+0x3780], R48 ;  /* 0x0037803041007988 */ /* 0x0001e8000800000e */
[----:B------:R0:W-:Y:S04]  /*2cd0*/  STS.U8 [R65+UR14+0x3980], R52 ;  /* 0x0039803441007988 */ /* 0x0001e8000800000e */
[----:B------:R0:W-:Y:S04]  /*2ce0*/  STS.U8 [R65+UR14+0x3b80], R56 ;  /* 0x003b803841007988 */ /* 0x0001e8000800000e */
[----:B------:R0:W-:Y:S01]  /*2cf0*/  STS.U8 [R65+UR14+0x3d80], R60 ;  /* 0x003d803c41007988 */ /* 0x0001e2000800000e */
[----:B------:R-:W-:-:S03]  /*2d00*/  UIADD3 UR10, UPT, UPT, UR14, 0x4000, URZ ;  /* 0x000040000e0a7890 */ /* 0x000fc6000fffe0ff */
[----:B------:R0:W-:Y:S01]  /*2d10*/  STS.U8 [R65+UR14+0x3f80], R64 ;  /* 0x003f804041007988 */ /* 0x0001e2000800000e */
[----:B------:R-:W-:Y:S01]  /*2d20*/  UIADD3 UR16, UPT, UPT, UR12, 0x100000, URZ ;  /* 0x001000000c107890 */ /* 0x000fe2000fffe0ff */
[----:B-1----:R1:W-:Y:S06]  /*2d30*/  MEMBAR.ALL.CTA ;  /* 0x0000000000007992 */ /* 0x0023ec0000008000 */
[----:B-1----:R-:W-:Y:S04]  /*2d40*/  FENCE.VIEW.ASYNC.S ;  /* 0x00000000000073c6 */ /* 0x002fe80000000000 */
[----:B------:R-:W1:Y:S02]  /*2d50*/  FENCE.VIEW.ASYNC.S ;  /* 0x00000000000073c6 */ /* 0x000e640000000000 */
[----:B-1----:R0:W1:Y:S02]  /*2d60*/  @!UP1 SYNCS.EXCH.64 URZ, [UR14+0x4000], UR4 ;  /* 0x004000040eff95b2 */ /* 0x0020640008000100 */
[----:B-1----:R-:W-:Y:S06]  /*2d70*/  BAR.SYNC.DEFER_BLOCKING 0x0 ;  /* 0x0000000000007b1d */ /* 0x002fec0000010000 */
[----:B0-----:R-:W-:Y:S05]  /*2d80*/  @!P3 BRA `(.L_x_6) ;  /* 0x00000000006cb947 */ /* 0x001fea0003800000 */
[----:B------:R-:W-:Y:S02]  /*2d90*/  UIADD3 UR4, UPT, UPT, UR14, 0x8000, URZ ;  /* 0x000080000e047890 */ /* 0x000fe4000fffe0ff */
[----:B------:R-:W-:Y:S02]  /*2da0*/  UIADD3 UR5, UPT, UPT, UR14, 0x2000, URZ ;  /* 0x000020000e057890 */ /* 0x000fe4000fffe0ff */
[----:B------:R-:W-:Y:S02]  /*2db0*/  USHF.R.U32.HI UR4, URZ, 0x4, UR4 ;  /* 0x00000004ff047899 */ /* 0x000fe40008011604 */
[----:B------:R-:W-:Y:S02]  /*2dc0*/  USHF.R.U32.HI UR5, URZ, 0x4, UR5 ;  /* 0x00000004ff057899 */ /* 0x000fe40008011605 */
[----:B------:R-:W-:Y:S02]  /*2dd0*/  USGXT.U32 UR6, UR4, 0xe ;  /* 0x0000000e0406789a */ /* 0x000fe40008000000 */
[----:B------:R-:W-:Y:S01]  /*2de0*/  USGXT.U32 UR8, UR5, 0xe ;  /* 0x0000000e0508789a */ /* 0x000fe20008000000 */
[----:B------:R-:W-:Y:S01]  /*2df0*/  UMOV UR18, 0xffffff80 ;  /* 0xffffff8000127882 */ /* 0x000fe20000000000 */
[----:B------:R-:W-:Y:S01]  /*2e00*/  UMOV UR19, 0x7fffbfdf ;  /* 0x7fffbfdf00137882 */ /* 0x000fe20000000000 */
[----:B------:R-:W-:Y:S01]  /*2e10*/  UMOV UR20, 0xfffffffe ;  /* 0xfffffffe00147882 */ /* 0x000fe20000000000 */
[----:B------:R-:W-:Y:S01]  /*2e20*/  UMOV UR21, 0x7fffbfdf ;  /* 0x7fffbfdf00157882 */ /* 0x000fe20000000000 */
[----:B------:R-:W-:Y:S01]  /*2e30*/  UMOV UR7, URZ ;  /* 0x000000ff00077c82 */ /* 0x000fe20008000000 */
[----:B------:R-:W-:Y:S01]  /*2e40*/  UMOV UR9, URZ ;  /* 0x000000ff00097c82 */ /* 0x000fe20008000000 */
[----:B------:R-:W-:-:S02]  /*2e50*/  UIADD3.64 UR18, UPT, UPT, UR6, -UR18, URZ ;  /* 0x8000001206127297 */ /* 0x000fc4000fffe0ff */
[----:B------:R-:W-:Y:S01]  /*2e60*/  UIADD3.64 UR20, UPT, UPT, UR8, -UR20, URZ ;  /* 0x8000001408147297 */ /* 0x000fe2000fffe0ff */
[----:B------:R-:W-:Y:S01]  /*2e70*/  UMOV UR24, 0x0 ;  /* 0x0000000000187882 */ /* 0x000fe20000000000 */
[----:B------:R-:W-:Y:S01]  /*2e80*/  UMOV UR25, 0x4208010 ;  /* 0x0420801000197882 */ /* 0x000fe20000000000 */
[----:B------:R-:W-:Y:S01]  /*2e90*/  UMOV UR4, UR10 ;  /* 0x0000000a00047c82 */ /* 0x000fe20008000000 */
[----:B------:R-:W-:Y:S01]  /*2ea0*/  UMOV UR5, URZ ;  /* 0x000000ff00057c82 */ /* 0x000fe20008000000 */
[----:B------:R-:W-:Y:S01]  /*2eb0*/  UMOV UR7, 0x80004020 ;  /* 0x8000402000077882 */ /* 0x000fe20000000000 */
[----:B------:R-:W-:Y:S01]  /*2ec0*/  UMOV UR9, 0x80004020 ;  /* 0x8000402000097882 */ /* 0x000fe20000000000 */
[----:B------:R-:W-:Y:S01]  /*2ed0*/  UMOV UR26, 0x0 ;  /* 0x00000000001a7882 */ /* 0x000fe20000000000 */
[----:B------:R-:W-:Y:S01]  /*2ee0*/  UMOV UR27, 0x4208010 ;  /* 0x04208010001b7882 */ /* 0x000fe20000000000 */
[----:B------:R-:W-:Y:S01]  /*2ef0*/  UMOV UR4, UR4 ;  /* 0x0000000400047c82 */ /* 0x000fe20008000000 */
[----:B------:R0:W-:Y:S01]  /*2f00*/  UTCQMMA gdesc[UR6], gdesc[UR8], tmem[UR16], tmem[UR24], idesc[UR25], !UPT ;  /* 0x00ff1808060075ea */ /* 0x0001e2000f800310 */
[----:B------:R0:W-:Y:S01]  /*2f10*/  UTCQMMA gdesc[UR18], gdesc[UR20], tmem[UR16], tmem[UR26], idesc[UR27], UPT ;  /* 0x00ff1a14120075ea */ /* 0x0001e2000b800310 */
[----:B------:R0:W-:Y:S01]  /*2f20*/  UTCBAR [UR4], URZ ;  /* 0x000000ff040073e9 */ /* 0x0001e200080000ff */
[----:B------:R-:W-:Y:S01]  /*2f30*/  NOP ;  /* 0x0000000000007918 */ /* 0x000fe20000000000 */
.L_x_6:
[----:B------:R-:W-:Y:S05]  /*2f40*/  @!P2 BRA `(.L_x_7) ;  /* 0x000000000008a947 */ /* 0x000fea0003800000 */
[----:B------:R-:W1:Y:S02]  /*2f50*/  SYNCS.PHASECHK.TRANS64.TRYWAIT P4, [UR14+0x4000], RZ ;  /* 0x004000ffff0075a7 */ /* 0x000e64000808110e */
[----:B-1----:R-:W-:Y:S05]  /*2f60*/  @!P4 BRA `(.L_x_8) ;  /* 0x000000a0000cc947 */ /* 0x002fea0003800000 */
.L_x_7:
[----:B------:R-:W-:Y:S06]  /*2f70*/  BAR.SYNC.DEFER_BLOCKING 0x0 ;  /* 0x0000000000007b1d */ /* 0x000fec0000010000 */
[----:B0-----:R-:W0:Y:S02]  /*2f80*/  LDCU UR6, c[0x0][0x3a8] ;  /* 0x00007500ff0677ac */ /* 0x001e240008000800 */
[----:B------:R-:W1:Y:S01]  /*2f90*/  LDC R91, c[0x0][0x3d8] ;  /* 0x0000f600ff5b7b82 */ /* 0x000e620000000800 */
[----:B------:R-:W-:Y:S01]  /*2fa0*/  LDTM.16dp32bit_t0_t15.x64 R4, tmem[UR15+0x100000] ;  /* 0x1000000f000479ee */ /* 0x000fe20008b00000 */
[----:B------:R-:W0:Y:S01]  /*2fb0*/  LDTM.16dp32bit_t16_t31.x64 R4, tmem[UR15+0x100040] ;  /* 0x1000400f000479ee */ /* 0x000e220008b20000 */
[----:B------:R-:W2:Y:S01]  /*2fc0*/  S2R R90, SR_TID.X ;  /* 0x00000000005a7919 */ /* 0x000ea20000002100 */
[----:B------:R-:W3:Y:S01]  /*2fd0*/  LDCU.64 UR18, c[0x0][0x3d0] ;  /* 0x00007a00ff1277ac */ /* 0x000ee20008000a00 */
[----:B------:R-:W-:-:S02]  /*2fe0*/  PRMT R72, RZ, 0x7610, R72 ;  /* 0x00007610ff487816 */ /* 0x000fc40000000048 */
[----:B------:R-:W-:Y:S01]  /*2ff0*/  PRMT R74, RZ, 0x7610, R74 ;  /* 0x00007610ff4a7816 */ /* 0x000fe2000000004a */
[----:B------:R-:W-:Y:S01]  /*3000*/  STL [R1+0x160], R198 ;  /* 0x000160c601007387 */ /* 0x000fe20000100800 */
[----:B------:R-:W-:Y:S02]  /*3010*/  PRMT R80, RZ, 0x7610, R80 ;  /* 0x00007610ff507816 */ /* 0x000fe40000000050 */
[----:B------:R-:W-:Y:S01]  /*3020*/  PRMT R76, RZ, 0x7610, R76 ;  /* 0x00007610ff4c7816 */ /* 0x000fe2000000004c */
[----:B------:R-:W-:Y:S01]  /*3030*/  STL [R1+0x15c], R197 ;  /* 0x00015cc501007387 */ /* 0x000fe20000100800 */
[----:B------:R-:W-:Y:S02]  /*3040*/  PRMT R83, RZ, 0x7610, R83 ;  /* 0x00007610ff537816 */ /* 0x000fe40000000053 */
[----:B------:R-:W-:Y:S01]  /*3050*/  PRMT R82, RZ, 0x7610, R82 ;  /* 0x00007610ff527816 */ /* 0x000fe20000000052 */
[----:B------:R-:W-:Y:S01]  /*3060*/  STL [R1+0x158], R196 ;  /* 0x000158c401007387 */ /* 0x000fe20000100800 */
[----:B------:R-:W4:Y:S01]  /*3070*/  @!P1 SYNCS.CCTL.IV [UR14+0x4000] ;  /* 0x00400000ff0099b1 */ /* 0x000f22000800000e */
[----:B------:R-:W-:Y:S01]  /*3080*/  NOP ;  /* 0x0000000000007918 */ /* 0x000fe20000000000 */
[----:B------:R-:W-:Y:S01]  /*3090*/  PRMT R87, RZ, 0x7610, R87 ;  /* 0x00007610ff577816 */ /* 0x000fe20000000057 */
[----:B------:R-:W-:Y:S01]  /*30a0*/  STL [R1+0x154], R177 ;  /* 0x000154b101007387 */ /* 0x000fe20000100800 */
[----:B---3--:R-:W-:Y:S01]  /*30b0*/  UIMAD UR4, UR13, UR18, URZ ;  /* 0x000000120d0472a4 */ /* 0x008fe2000f8e02ff */
[----:B0-----:R-:W-:Y:S01]  /*30c0*/  FMUL R0, R4, UR6 ;  /* 0x0000000604007c20 */ /* 0x001fe20008400000 */
[----:B------:R-:W-:Y:S01]  /*30d0*/  FMUL R3, R5, UR6 ;  /* 0x0000000605037c20 */ /* 0x000fe20008400000 */
[----:B------:R-:W-:Y:S01]  /*30e0*/  FMUL R2, R6, UR6 ;  /* 0x0000000606027c20 */ /* 0x000fe20008400000 */
[----:B------:R-:W-:Y:S01]  /*30f0*/  FMUL R68, R7, UR6 ;  /* 0x0000000607447c20 */ /* 0x000fe20008400000 */
[----:B------:R-:W-:Y:S01]  /*3100*/  FMUL R69, R8, UR6 ;  /* 0x0000000608457c20 */ /* 0x000fe20008400000 */
[----:B------:R-:W-:Y:S01]  /*3110*/  FMUL R71, R52, UR6 ;  /* 0x0000000634477c20 */ /* 0x000fe20008400000 */
[----:B------:R-:W-:Y:S01]  /*3120*/  FMUL R73, R58, UR6 ;  /* 0x000000063a497c20 */ /* 0x000fe20008400000 */
[----:B------:R-:W-:Y:S01]  /*3130*/  FMNMX3 R2, R0, R3, R2, !PT ;  /* 0x0000000300027276 */ /* 0x000fe20007800002 */
[----:B------:R-:W-:Y:S01]  /*3140*/  FMUL R0, R9, UR6 ;  /* 0x0000000609007c20 */ /* 0x000fe20008400000 */
[----:B------:R-:W-:Y:S01]  /*3150*/  FMUL R3, R10, UR6 ;  /* 0x000000060a037c20 */ /* 0x000fe20008400000 */
[----:B--2---:R-:W-:Y:S01]  /*3160*/  LOP3.LUT R100, R90, 0x7f, RZ, 0xc0, !PT ;  /* 0x0000007f5a647812 */ /* 0x004fe200078ec0ff */
[----:B------:R-:W-:Y:S01]  /*3170*/  USHF.R.S32.HI UR5, URZ, 0x1f, UR4 ;  /* 0x0000001fff057899 */ /* 0x000fe20008011404 */
[----:B------:R-:W-:Y:S01]  /*3180*/  FMNMX3 R68, R2, R68, R69, !PT ;  /* 0x0000004402447276 */ /* 0x000fe20007800045 */
[----:B------:R-:W-:Y:S01]  /*3190*/  FMUL R2, R11, UR6 ;  /* 0x000000060b027c20 */ /* 0x000fe20008400000 */
[----:B------:R-:W-:-:S02]  /*31a0*/  FMUL R69, R12, UR6 ;  /* 0x000000060c457c20 */ /* 0x000fc40008400000 */
[----:B------:R-:W-:Y:S01]  /*31b0*/  FMNMX3 R68, R68, R0, R3, !PT ;  /* 0x0000000044447276 */ /* 0x000fe20007800003 */
[----:B------:R-:W-:Y:S01]  /*31c0*/  FMUL R0, R13, UR6 ;  /* 0x000000060d007c20 */ /* 0x000fe20008400000 */
[----:B------:R-:W-:Y:S02]  /*31d0*/  FMUL R3, R14, UR6 ;  /* 0x000000060e037c20 */ /* 0x000fe40008400000 */
[----:B------:R-:W-:Y:S01]  /*31e0*/  FMNMX3 R68, R68, R2, R69, !PT ;  /* 0x0000000244447276 */ /* 0x000fe20007800045 */
[----:B------:R-:W-:Y:S01]  /*31f0*/  FMUL R2, R15, UR6 ;  /* 0x000000060f027c20 */ /* 0x000fe20008400000 */
[----:B------:R-:W-:Y:S02]  /*3200*/  FMUL R69, R16, UR6 ;  /* 0x0000000610457c20 */ /* 0x000fe40008400000 */
        /* <DEDUP_REMOVED lines=53> */
[----:B------:R-:W0:Y:S04]  /*3560*/  LDC.64 R2, c[0x0][0x390] ;  /* 0x0000e400ff027b82 */ /* 0x000e280000000a00 */
[----:B------:R-:W-:Y:S01]  /*3570*/  FMNMX3 R70, R70, R0, R69, !PT ;  /* 0x0000000046467276 */ /* 0x000fe20007800045 */
[----:B------:R-:W-:Y:S01]  /*3580*/  FMUL R0, R53, UR6 ;  /* 0x0000000635007c20 */ /* 0x000fe20008400000 */
[----:B------:R-:W-:-:S02]  /*3590*/  FMUL R69, R54, UR6 ;  /* 0x0000000636457c20 */ /* 0x000fc40008400000 */
[----:B------:R-:W-:Y:S01]  /*35a0*/  FMNMX3 R70, R70, R68, R71, !PT ;  /* 0x0000004446467276 */ /* 0x000fe20007800047 */
[----:B------:R-:W-:Y:S01]  /*35b0*/  FMUL R68, R55, UR6 ;  /* 0x0000000637447c20 */ /* 0x000fe20008400000 */
[----:B------:R-:W-:Y:S02]  /*35c0*/  FMUL R71, R56, UR6 ;  /* 0x0000000638477c20 */ /* 0x000fe40008400000 */
[----:B------:R-:W-:Y:S01]  /*35d0*/  FMNMX3 R69, R70, R0, R69, !PT ;  /* 0x0000000046457276 */ /* 0x000fe20007800045 */
[----:B------:R-:W-:-:S03]  /*35e0*/  FMUL R0, R57, UR6 ;  /* 0x0000000639007c20 */ /* 0x000fc60008400000 */
[----:B------:R-:W-:Y:S01]  /*35f0*/  FMNMX3 R68, R69, R68, R71, !PT ;  /* 0x0000004445447276 */ /* 0x000fe20007800047 */
[----:B------:R-:W-:Y:S02]  /*3600*/  IMAD R69, R100, UR19, RZ ;  /* 0x0000001364457c24 */ /* 0x000fe4000f8e02ff */
[----:B------:R-:W-:Y:S01]  /*3610*/  FMUL R71, R60, UR6 ;  /* 0x000000063c477c20 */ /* 0x000fe20008400000 */
[----:B------:R-:W-:Y:S01]  /*3620*/  FMNMX3 R73, R68, R0, R73, !PT ;  /* 0x0000000044497276 */ /* 0x000fe20007800049 */
[----:B------:R-:W-:Y:S01]  /*3630*/  FMUL R0, R59, UR6 ;  /* 0x000000063b007c20 */ /* 0x000fe20008400000 */
[----:B------:R-:W-:Y:S01]  /*3640*/  SHF.R.S32.HI R70, RZ, 0x1f, R69 ;  /* 0x0000001fff467819 */ /* 0x000fe20000011445 */
[----:B------:R-:W-:Y:S01]  /*3650*/  FMUL R68, R61, UR6 ;  /* 0x000000063d447c20 */ /* 0x000fe20008400000 */
[----:B0-----:R-:W-:Y:S01]  /*3660*/  IADD3 R2, P4, P5, R69, UR4, R2 ;  /* 0x0000000445027c10 */ /* 0x001fe2000fd9e002 */
[----:B------:R-:W-:Y:S01]  /*3670*/  FMUL R69, R62, UR6 ;  /* 0x000000063e457c20 */ /* 0x000fe20008400000 */
[----:B------:R-:W-:Y:S01]  /*3680*/  FMNMX3 R0, R73, R0, R71, !PT ;  /* 0x0000000049007276 */ /* 0x000fe20007800047 */
[----:B------:R-:W-:Y:S01]  /*3690*/  FMUL R73, R64, UR6 ;  /* 0x0000000640497c20 */ /* 0x000fe20008400000 */
[----:B------:R-:W-:Y:S01]  /*36a0*/  IADD3.X R3, PT, PT, R70, UR5, R3, P4, P5 ;  /* 0x0000000546037c10 */ /* 0x000fe2000a7ea403 */
[----:B------:R-:W-:Y:S01]  /*36b0*/  FMUL R77, R66, UR6 ;  /* 0x00000006424d7c20 */ /* 0x000fe20008400000 */
[--C-:B------:R-:W-:Y:S01]  /*36c0*/  FMNMX3 R68, R0, R68, R69.reuse, !PT ;  /* 0x0000004400447276 */ /* 0x100fe20007800045 */
[----:B------:R-:W-:Y:S01]  /*36d0*/  FMUL R0, R63, UR6 ;  /* 0x000000063f007c20 */ /* 0x000fe20008400000 */
[C---:B-1----:R-:W-:Y:S01]  /*36e0*/  IMAD.SHL.U32 R71, R91.reuse, 0x8, RZ ;  /* 0x000000085b477824 */ /* 0x042fe200078e00ff */
[----:B------:R-:W-:Y:S01]  /*36f0*/  PRMT R69, RZ, 0x7610, R69 ;  /* 0x00007610ff457816 */ /* 0x000fe20000000045 */
[----:B------:R-:W-:-:S02]  /*3700*/  IMAD R75, R91, 0x18, RZ ;  /* 0x000000185b4b7824 */ /* 0x000fc400078e02ff */
[----:B------:R-:W-:Y:S01]  /*3710*/  FMNMX3 R70, R68, R0, R73, !PT ;  /* 0x0000000044467276 */ /* 0x000fe20007800049 */
[----:B------:R-:W-:Y:S01]  /*3720*/  FMUL R0, R65, UR6 ;  /* 0x0000000641007c20 */ /* 0x000fe20008400000 */
[-C--:B------:R-:W-:Y:S01]  /*3730*/  IADD3 R186, P4, PT, R71, R2.reuse, RZ ;  /* 0x0000000247ba7210 */ /* 0x080fe20007f9e0ff */
[----:B------:R-:W-:Y:S01]  /*3740*/  IMAD.SHL.U32 R73, R91, 0x10, RZ ;  /* 0x000000105b497824 */ /* 0x000fe200078e00ff */
[----:B------:R-:W-:Y:S01]  /*3750*/  IADD3 R164, P5, PT, R75, R2, RZ ;  /* 0x000000024ba47210 */ /* 0x000fe20007fbe0ff */
[C---:B------:R-:W-:Y:S01]  /*3760*/  IMAD R79, R91.reuse, 0x9, RZ ;  /* 0x000000095b4f7824 */ /* 0x040fe200078e02ff */
[----:B------:R-:W-:Y:S01]  /*3770*/  FMNMX3 R0, R70, R0, R77, !PT ;  /* 0x0000000046007276 */ /* 0x000fe2000780004d */
[----:B------:R-:W-:Y:S01]  /*3780*/  IMAD R77, R91, 0x28, RZ ;  /* 0x000000285b4d7824 */ /* 0x000fe200078e02ff */
[-C--:B------:R-:W-:Y:S01]  /*3790*/  LEA.HI.X.SX32 R187, R71, R3.reuse, 0x1, P4 ;  /* 0x0000000347bb7211 */ /* 0x080fe200020f0eff */
[----:B------:R-:W-:Y:S01]  /*37a0*/  IMAD R81, R91, 0x11, RZ ;  /* 0x000000115b517824 */ /* 0x000fe200078e02ff */
[----:B------:R-:W-:Y:S01]  /*37b0*/  LEA.HI.X.SX32 R165, R75, R3, 0x1, P5 ;  /* 0x000000034ba57211 */ /* 0x000fe200028f0eff */
[----:B------:R-:W-:Y:S01]  /*37c0*/  IMAD R85, R91, 0x31, RZ ;  /* 0x000000315b557824 */ /* 0x000fe200078e02ff */
[-C--:B------:R-:W-:Y:S01]  /*37d0*/  IADD3 R174, P4, PT, R73, R2.reuse, RZ ;  /* 0x0000000249ae7210 */ /* 0x080fe20007f9e0ff */
[----:B------:R-:W4:Y:S01]  /*37e0*/  @P2 LDG.E.U8 R69, desc[UR28][R2.64] ;  /* 0x0000001c02452981 */ /* 0x000f22000c1e1100 */
[----:B------:R-:W-:-:S02]  /*37f0*/  IADD3 R144, P5, PT, R77, R2, RZ ;  /* 0x000000024d907210 */ /* 0x000fc40007fbe0ff */
[-C--:B------:R-:W-:Y:S01]  /*3800*/  LEA.HI.X.SX32 R175, R73, R3.reuse, 0x1, P4 ;  /* 0x0000000349af7211 */ /* 0x080fe200020f0eff */
[----:B------:R-:W-:Y:S01]  /*3810*/  IMAD.SHL.U32 R73, R91, 0x20, RZ ;  /* 0x000000205b497824 */ /* 0x000fe200078e00ff */
[-C--:B------:R-:W-:Y:S01]  /*3820*/  LEA.HI.X.SX32 R145, R77, R3.reuse, 0x1, P5 ;  /* 0x000000034d917211 */ /* 0x080fe200028f0eff */
[----:B------:R-:W-:Y:S01]  /*3830*/  IMAD R77, R91, 0x38, RZ ;  /* 0x000000385b4d7824 */ /* 0x000fe200078e02ff */
[----:B------:R-:W-:Y:S01]  /*3840*/  PRMT R68, RZ, 0x7610, R68 ;  /* 0x00007610ff447816 */ /* 0x000fe20000000044 */
[----:B------:R-:W2:Y:S01]  /*3850*/  @P2 LDG.E.U8 R72, desc[UR28][R174.64] ;  /* 0x0000001cae482981 */ /* 0x000ea2000c1e1100 */
[-C--:B------:R-:W-:Y:S02]  /*3860*/  IADD3 R154, P4, PT, R73, R2.reuse, RZ ;  /* 0x00000002499a7210 */ /* 0x080fe40007f9e0ff */
[-C--:B------:R-:W-:Y:S02]  /*3870*/  IADD3 R124, P5, PT, R77, R2.reuse, RZ ;  /* 0x000000024d7c7210 */ /* 0x080fe40007fbe0ff */
[-C--:B------:R-:W-:Y:S01]  /*3880*/  LEA.HI.X.SX32 R155, R73, R3.reuse, 0x1, P4 ;  /* 0x00000003499b7211 */ /* 0x080fe200020f0eff */
[----:B------:R-:W-:Y:S01]  /*3890*/  IMAD R73, R91, 0x30, RZ ;  /* 0x000000305b497824 */ /* 0x000fe200078e02ff */
[----:B------:R-:W-:Y:S01]  /*38a0*/  LEA.HI.X.SX32 R125, R77, R3, 0x1, P5 ;  /* 0x000000034d7d7211 */ /* 0x000fe200028f0eff */
[----:B------:R-:W3:Y:S01]  /*38b0*/  @P2 LDG.E.U8 R68, desc[UR28][R186.64] ;  /* 0x0000001cba442981 */ /* 0x000ee2000c1e1100 */
[----:B------:R-:W-:-:S02]  /*38c0*/  IADD3 R184, P5, PT, R79, R2, RZ ;  /* 0x000000024fb87210 */ /* 0x000fc40007fbe0ff */
[-C--:B------:R-:W-:Y:S02]  /*38d0*/  IADD3 R134, P4, PT, R73, R2.reuse, RZ ;  /* 0x0000000249867210 */ /* 0x080fe40007f9e0ff */
[-C--:B------:R-:W-:Y:S01]  /*38e0*/  LEA.HI.X.SX32 R185, R79, R3.reuse, 0x1, P5 ;  /* 0x000000034fb97211 */ /* 0x080fe200028f0eff */
[----:B------:R-:W-:Y:S01]  /*38f0*/  IMAD R79, R91, 0x19, RZ ;  /* 0x000000195b4f7824 */ /* 0x000fe200078e02ff */
[----:B------:R-:W-:Y:S02]  /*3900*/  LEA.HI.X.SX32 R135, R73, R3, 0x1, P4 ;  /* 0x0000000349877211 */ /* 0x000fe400020f0eff */
[----:B------:R-:W-:Y:S02]  /*3910*/  IADD3 R194, P4, PT, R2, R91, RZ ;  /* 0x0000005b02c27210 */ /* 0x000fe40007f9e0ff */
[-C--:B------:R-:W-:Y:S01]  /*3920*/  IADD3 R162, P5, PT, R79, R2.reuse, RZ ;  /* 0x000000024fa27210 */ /* 0x080fe20007fbe0ff */
[C---:B------:R-:W-:Y:S01]  /*3930*/  IMAD.SHL.U32 R78, R91.reuse, 0x2, RZ ;  /* 0x000000025b4e7824 */ /* 0x040fe200078e00ff */
[-C--:B------:R-:W-:Y:S01]  /*3940*/  LEA.HI.X.SX32 R195, R91, R3.reuse, 0x1, P4 ;  /* 0x000000035bc37211 */ /* 0x080fe200020f0eff */
[----:B------:R-:W2:Y:S01]  /*3950*/  @P2 LDG.E.U8 R74, desc[UR28][R134.64] ;  /* 0x0000001c864a2981 */ /* 0x000ea2000c1e1100 */
[-C--:B------:R-:W-:Y:S01]  /*3960*/  LEA.HI.X.SX32 R163, R79, R3.reuse, 0x1, P5 ;  /* 0x000000034fa37211 */ /* 0x080fe200028f0eff */
[----:B------:R-:W-:Y:S01]  /*3970*/  IMAD R79, R91, 0x29, RZ ;  /* 0x000000295b4f7824 */ /* 0x000fe200078e02ff */
[-C--:B------:R-:W-:Y:S01]  /*3980*/  IADD3 R172, P4, PT, R81, R2.reuse, RZ ;  /* 0x0000000251ac7210 */ /* 0x080fe20007f9e0ff */
[----:B------:R-:W-:Y:S01]  /*3990*/  IMAD R84, R91, 0x12, RZ ;  /* 0x000000125b547824 */ /* 0x000fe200078e02ff */
[----:B------:R-:W-:Y:S01]  /*39a0*/  PRMT R71, RZ, 0x7610, R71 ;  /* 0x00007610ff477816 */ /* 0x000fe20000000047 */
[----:B------:R-:W2:Y:S01]  /*39b0*/  @P2 LDG.E.U8 R80, desc[UR28][R194.64] ;  /* 0x0000001cc2502981 */ /* 0x000ea2000c1e1100 */
[----:B------:R-:W-:Y:S01]  /*39c0*/  LEA.HI.X.SX32 R173, R81, R3, 0x1, P4 ;  /* 0x0000000351ad7211 */ /* 0x000fe200020f0eff */
[----:B------:R-:W-:Y:S01]  /*39d0*/  IMAD R81, R91, 0x21, RZ ;  /* 0x000000215b517824 */ /* 0x000fe200078e02ff */
[----:B------:R-:W-:Y:S01]  /*39e0*/  IADD3 R142, P5, PT, R79, R2, RZ ;  /* 0x000000024f8e7210 */ /* 0x000fe20007fbe0ff */
[----:B------:R-:W2:Y:S01]  /*39f0*/  @P2 LDG.E.U8 R83, desc[UR28][R162.64] ;  /* 0x0000001ca2532981 */ /* 0x000ea2000c1e1100 */
[----:B------:R-:W-:-:S02]  /*3a00*/  PRMT R70, RZ, 0x7610, R70 ;  /* 0x00007610ff467816 */ /* 0x000fc40000000046 */
[-C--:B------:R-:W-:Y:S01]  /*3a10*/  LEA.HI.X.SX32 R143, R79, R3.reuse, 0x1, P5 ;  /* 0x000000034f8f7211 */ /* 0x080fe200028f0eff */
[----:B------:R-:W-:Y:S01]  /*3a20*/  IMAD R79, R91, 0x39, RZ ;  /* 0x000000395b4f7824 */ /* 0x000fe200078e02ff */
[----:B------:R-:W-:Y:S01]  /*3a30*/  PRMT R75, RZ, 0x7610, R75 ;  /* 0x00007610ff4b7816 */ /* 0x000fe2000000004b */
[----:B------:R-:W2:Y:S01]  /*3a40*/  @P2 LDG.E.U8 R71, desc[UR28][R164.64] ;  /* 0x0000001ca4472981 */ /* 0x000ea2000c1e1100 */
[CC--:B------:R-:W-:Y:S02]  /*3a50*/  IADD3 R152, P4, PT, R81.reuse, R2.reuse, RZ ;  /* 0x0000000251987210 */ /* 0x0c0fe40007f9e0ff */
[----:B------:R-:W-:Y:S01]  /*3a60*/  PRMT R73, RZ, 0x7610, R73 ;  /* 0x00007610ff497816 */ /* 0x000fe20000000049 */
[----:B------:R-:W2:Y:S01]  /*3a70*/  @P2 LDG.E.U8 R70, desc[UR28][R154.64] ;  /* 0x0000001c9a462981 */ /* 0x000ea2000c1e1100 */
[----:B------:R-:W-:Y:S02]  /*3a80*/  LEA.HI.X.SX32 R153, R81, R3, 0x1, P4 ;  /* 0x0000000351997211 */ /* 0x000fe400020f0eff */
[-C--:B------:R-:W-:Y:S01]  /*3a90*/  IADD3 R132, P4, PT, R85, R2.reuse, RZ ;  /* 0x0000000255847210 */ /* 0x080fe20007f9e0ff */
[----:B------:R-:W2:Y:S01]  /*3aa0*/  @P2 LDG.E.U8 R75, desc[UR28][R144.64] ;  /* 0x0000001c904b2981 */ /* 0x000ea2000c1e1100 */
[----:B------:R-:W-:-:S02]  /*3ab0*/  IADD3 R122, P5, PT, R79, R2, RZ ;  /* 0x000000024f7a7210 */ /* 0x000fc40007fbe0ff */
[-C--:B------:R-:W-:Y:S01]  /*3ac0*/  LEA.HI.X.SX32 R133, R85, R3.reuse, 0x1, P4 ;  /* 0x0000000355857211 */ /* 0x080fe200020f0eff */
[----:B------:R-:W2:Y:S01]  /*3ad0*/  @P2 LDG.E.U8 R73, desc[UR28][R124.64] ;  /* 0x0000001c7c492981 */ /* 0x000ea2000c1e1100 */
[-C--:B------:R-:W-:Y:S01]  /*3ae0*/  LEA.HI.X.SX32 R123, R79, R3.reuse, 0x1, P5 ;  /* 0x000000034f7b7211 */ /* 0x080fe200028f0eff */
[C---:B------:R-:W-:Y:S01]  /*3af0*/  IMAD R79, R91.reuse, 0xa, RZ ;  /* 0x0000000a5b4f7824 */ /* 0x040fe200078e02ff */
[CC--:B------:R-:W-:Y:S01]  /*3b00*/  IADD3 R192, P4, PT, R78.reuse, R2.reuse, RZ ;  /* 0x000000024ec07210 */ /* 0x0c0fe20007f9e0ff */
[----:B------:R-:W2:Y:S03]  /*3b10*/  @P2 LDG.E.U8 R76, desc[UR28][R172.64] ;  /* 0x0000001cac4c2981 */ /* 0x000ea6000c1e1100 */
[----:B------:R-:W-:Y:S01]  /*3b20*/  LEA.HI.X.SX32 R193, R78, R3, 0x1, P4 ;  /* 0x000000034ec17211 */ /* 0x000fe200020f0eff */
[----:B------:R-:W-:Y:S01]  /*3b30*/  IMAD R78, R91, 0x1a, RZ ;  /* 0x0000001a5b4e7824 */ /* 0x000fe200078e02ff */
[-C--:B------:R-:W-:Y:S01]  /*3b40*/  IADD3 R182, P5, PT, R79, R2.reuse, RZ ;  /* 0x000000024fb67210 */ /* 0x080fe20007fbe0ff */
[----:B------:R-:W2:Y:S01]  /*3b50*/  @P2 LDG.E.U8 R82, desc[UR28][R152.64] ;  /* 0x0000001c98522981 */ /* 0x000ea2000c1e1100 */
[----:B------:R-:W-:-:S02]  /*3b60*/  IADD3 R170, P4, PT, R84, R2, RZ ;  /* 0x0000000254aa7210 */ /* 0x000fc40007f9e0ff */
[-C--:B------:R-:W-:Y:S01]  /*3b70*/  LEA.HI.X.SX32 R183, R79, R3.reuse, 0x1, P5 ;  /* 0x000000034fb77211 */ /* 0x080fe200028f0eff */
[C---:B------:R-:W-:Y:S01]  /*3b80*/  IMAD R79, R91.reuse, 0x22, RZ ;  /* 0x000000225b4f7824 */ /* 0x040fe200078e02ff */
[-C--:B------:R-:W-:Y:S01]  /*3b90*/  IADD3 R160, P5, PT, R78, R2.reuse, RZ ;  /* 0x000000024ea07210 */ /* 0x080fe20007fbe0ff */
[----:B------:R-:W2:Y:S01]  /*3ba0*/  @P2 LDG.E.U8 R87, desc[UR28][R132.64] ;  /* 0x0000001c84572981 */ /* 0x000ea2000c1e1100 */
[----:B------:R-:W-:Y:S02]  /*3bb0*/  PRMT R77, RZ, 0x7610, R77 ;  /* 0x00007610ff4d7816 */ /* 0x000fe4000000004d */
[-C--:B------:R-:W-:Y:S02]  /*3bc0*/  LEA.HI.X.SX32 R171, R84, R3.reuse, 0x1, P4 ;  /* 0x0000000354ab7211 */ /* 0x080fe400020f0eff */
[----:B------:R-:W-:Y:S01]  /*3bd0*/  LEA.HI.X.SX32 R161, R78, R3, 0x1, P5 ;  /* 0x000000034ea17211 */ /* 0x000fe200028f0eff */
[----:B------:R-:W-:Y:S01]  /*3be0*/  IMAD R78, R91, 0x2a, RZ ;  /* 0x0000002a5b4e7824 */ /* 0x000fe200078e02ff */
[----:B------:R-:W-:Y:S01]  /*3bf0*/  IADD3 R150, P4, PT, R79, R2, RZ ;  /* 0x000000024f967210 */ /* 0x000fe20007f9e0ff */
[----:B------:R-:W2:Y:S01]  /*3c00*/  @P2 LDG.E.U8 R77, desc[UR28][R184.64] ;  /* 0x0000001cb84d2981 */ /* 0x000ea2000c1e1100 */
[----:B------:R-:W-:-:S02]  /*3c10*/  PRMT R81, RZ, 0x7610, R81 ;  /* 0x00007610ff517816 */ /* 0x000fc40000000051 */
[----:B------:R-:W-:Y:S02]  /*3c20*/  PRMT R86, RZ, 0x7610, R86 ;  /* 0x00007610ff567816 */ /* 0x000fe40000000056 */
[----:B------:R-:W-:Y:S01]  /*3c30*/  LEA.HI.X.SX32 R151, R79, R3, 0x1, P4 ;  /* 0x000000034f977211 */ /* 0x000fe200020f0eff */
[----:B------:R-:W-:Y:S01]  /*3c40*/  IMAD R79, R91, 0x32, RZ ;  /* 0x000000325b4f7824 */ /* 0x000fe200078e02ff */
[----:B------:R-:W-:Y:S01]  /*3c50*/  IADD3 R140, P5, PT, R78, R2, RZ ;  /* 0x000000024e8c7210 */ /* 0x000fe20007fbe0ff */
[----:B------:R-:W2:Y:S01]  /*3c60*/  @P2 LDG.E.U8 R81, desc[UR28][R142.64] ;  /* 0x0000001c8e512981 */ /* 0x000ea2000c1e1100 */
[----:B------:R-:W-:Y:S02]  /*3c70*/  PRMT R88, RZ, 0x7610, R88 ;  /* 0x00007610ff587816 */ /* 0x000fe40000000058 */
[----:B------:R-:W-:Y:S01]  /*3c80*/  PRMT R93, RZ, 0x7610, R93 ;  /* 0x00007610ff5d7816 */ /* 0x000fe2000000005d */
[----:B------:R-:W2:Y:S01]  /*3c90*/  @P2 LDG.E.U8 R86, desc[UR28][R122.64] ;  /* 0x0000001c7a562981 */ /* 0x000ea2000c1e1100 */
[----:B------:R-:W-:-:S02]  /*3ca0*/  PRMT R92, RZ, 0x7610, R92 ;  /* 0x00007610ff5c7816 */ /* 0x000fc4000000005c */
[-C--:B------:R-:W-:Y:S01]  /*3cb0*/  LEA.HI.X.SX32 R141, R78, R3.reuse, 0x1, P5 ;  /* 0x000000034e8d7211 */ /* 0x080fe200028f0eff */
[----:B------:R-:W-:Y:S01]  /*3cc0*/  IMAD R78, R91, 0x3a, RZ ;  /* 0x0000003a5b4e7824 */ /* 0x000fe200078e02ff */
[----:B------:R-:W-:Y:S01]  /*3cd0*/  PRMT R89, RZ, 0x7610, R89 ;  /* 0x00007610ff597816 */ /* 0x000fe20000000059 */
[----:B------:R-:W2:Y:S01]  /*3ce0*/  @P2 LDG.E.U8 R88, desc[UR28][R192.64] ;  /* 0x0000001cc0582981 */ /* 0x000ea2000c1e1100 */
[C---:B------:R-:W-:Y:S02]  /*3cf0*/  IADD3 R130, P4, PT, R79.reuse, R2, RZ ;  /* 0x000000024f827210 */ /* 0x040fe40007f9e0ff */
[----:B------:R-:W-:Y:S01]  /*3d00*/  PRMT R98, RZ, 0x7610, R98 ;  /* 0x00007610ff627816 */ /* 0x000fe20000000062 */
[----:B------:R-:W2:Y:S01]  /*3d10*/  @P2 LDG.E.U8 R93, desc[UR28][R182.64] ;  /* 0x0000001cb65d2981 */ /* 0x000ea2000c1e1100 */
[----:B------:R-:W-:Y:S02]  /*3d20*/  PRMT R95, RZ, 0x7610, R95 ;  /* 0x00007610ff5f7816 */ /* 0x000fe4000000005f */
[----:B------:R-:W-:Y:S01]  /*3d30*/  PRMT R94, RZ, 0x7610, R94 ;  /* 0x00007610ff5e7816 */ /* 0x000fe2000000005e */
[----:B------:R-:W2:Y:S01]  /*3d40*/  @P2 LDG.E.U8 R92, desc[UR28][R170.64] ;  /* 0x0000001caa5c2981 */ /* 0x000ea2000c1e1100 */
[----:B------:R-:W-:-:S02]  /*3d50*/  LEA.HI.X.SX32 R131, R79, R3, 0x1, P4 ;  /* 0x000000034f837211 */ /* 0x000fc400020f0eff */
[----:B------:R-:W-:Y:S01]  /*3d60*/  IADD3 R120, P5, PT, R78, R2, RZ ;  /* 0x000000024e787210 */ /* 0x000fe20007fbe0ff */
[----:B------:R-:W2:Y:S01]  /*3d70*/  @P2 LDG.E.U8 R89, desc[UR28][R160.64] ;  /* 0x0000001ca0592981 */ /* 0x000ea2000c1e1100 */
[----:B------:R-:W-:-:S03]  /*3d80*/  IMAD R79, R91, 0x3, RZ ;  /* 0x000000035b4f7824 */ /* 0x000fc600078e02ff */
[----:B------:R-:W2:Y:S01]  /*3d90*/  @P2 LDG.E.U8 R98, desc[UR28][R150.64] ;  /* 0x0000001c96622981 */ /* 0x000ea2000c1e1100 */
[----:B------:R-:W-:Y:S01]  /*3da0*/  LEA.HI.X.SX32 R121, R78, R3, 0x1, P5 ;  /* 0x000000034e797211 */ /* 0x000fe200028f0eff */
[----:B------:R-:W-:Y:S02]  /*3db0*/  IMAD R78, R91, 0xb, RZ ;  /* 0x0000000b5b4e7824 */ /* 0x000fe400078e02ff */
[----:B------:R-:W2:Y:S04]  /*3dc0*/  @P2 LDG.E.U8 R95, desc[UR28][R140.64] ;  /* 0x0000001c8c5f2981 */ /* 0x000ea8000c1e1100 */
[----:B------:R-:W2:Y:S01]  /*3dd0*/  @P2 LDG.E.U8 R94, desc[UR28][R130.64] ;  /* 0x0000001c825e2981 */ /* 0x000ea2000c1e1100 */
[-C--:B------:R-:W-:Y:S02]  /*3de0*/  IADD3 R190, P4, PT, R79, R2.reuse, RZ ;  /* 0x000000024fbe7210 */ /* 0x080fe40007f9e0ff */
[----:B------:R-:W-:-:S02]  /*3df0*/  IADD3 R180, P5, PT, R78, R2, RZ ;  /* 0x000000024eb47210 */ /* 0x000fc40007fbe0ff */
[-C--:B------:R-:W-:Y:S01]  /*3e00*/  LEA.HI.X.SX32 R191, R79, R3.reuse, 0x1, P4 ;  /* 0x000000034fbf7211 */ /* 0x080fe200020f0eff */
[C---:B------:R-:W-:Y:S01]  /*3e10*/  IMAD R79, R91.reuse, 0x13, RZ ;  /* 0x000000135b4f7824 */ /* 0x040fe200078e02ff */
[----:B------:R-:W-:Y:S01]  /*3e20*/  LEA.HI.X.SX32 R181, R78, R3, 0x1, P5 ;  /* 0x000000034eb57211 */ /* 0x000fe200028f0eff */
[----:B------:R-:W-:-:S03]  /*3e30*/  IMAD R78, R91, 0x1b, RZ ;  /* 0x0000001b5b4e7824 */ /* 0x000fc600078e02ff */
[CC--:B------:R-:W-:Y:S02]  /*3e40*/  IADD3 R168, P4, PT, R79.reuse, R2.reuse, RZ ;  /* 0x000000024fa87210 */ /* 0x0c0fe40007f9e0ff */
[C---:B------:R-:W-:Y:S02]  /*3e50*/  IADD3 R158, P5, PT, R78.reuse, R2, RZ ;  /* 0x000000024e9e7210 */ /* 0x040fe40007fbe0ff */
        /* <DEDUP_REMOVED lines=11> */
[CC--:B------:R-:W-:Y:S02]  /*3f10*/  IADD3 R118, P5, PT, R78.reuse, R2.reuse, RZ ;  /* 0x000000024e767210 */ /* 0x0c0fe40007fbe0ff */
[-C--:B------:R-:W-:Y:S01]  /*3f20*/  LEA.HI.X.SX32 R129, R79, R3.reuse, 0x1, P4 ;  /* 0x000000034f817211 */ /* 0x080fe200020f0eff */
[C---:B------:R-:W-:Y:S01]  /*3f30*/  IMAD.SHL.U32 R79, R91.reuse, 0x4, RZ ;  /* 0x000000045b4f7824 */ /* 0x040fe200078e00ff */
[----:B------:R-:W-:Y:S01]  /*3f40*/  LEA.HI.X.SX32 R119, R78, R3, 0x1, P5 ;  /* 0x000000034e777211 */ /* 0x000fe200028f0eff */
[C---:B------:R-:W-:Y:S02]  /*3f50*/  IMAD R78, R91.reuse, 0xc, RZ ;  /* 0x0000000c5b4e7824 */ /* 0x040fe400078e02ff */
[----:B------:R-:W-:Y:S01]  /*3f60*/  IMAD R84, R91, 0x14, RZ ;  /* 0x000000145b547824 */ /* 0x000fe200078e02ff */
[----:B------:R-:W-:-:S02]  /*3f70*/  IADD3 R188, P4, PT, R79, R2, RZ ;  /* 0x000000024fbc7210 */ /* 0x000fc40007f9e0ff */
[CC--:B------:R-:W-:Y:S02]  /*3f80*/  IADD3 R178, P5, PT, R78.reuse, R2.reuse, RZ ;  /* 0x000000024eb27210 */ /* 0x0c0fe40007fbe0ff */
[-C--:B------:R-:W-:Y:S02]  /*3f90*/  LEA.HI.X.SX32 R189, R79, R3.reuse, 0x1, P4 ;  /* 0x000000034fbd7211 */ /* 0x080fe400020f0eff */
[----:B------:R-:W-:Y:S01]  /*3fa0*/  LEA.HI.X.SX32 R179, R78, R3, 0x1, P5 ;  /* 0x000000034eb37211 */ /* 0x000fe200028f0eff */
[----:B------:R-:W-:Y:S01]  /*3fb0*/  IMAD R78, R91, 0x1c, RZ ;  /* 0x0000001c5b4e7824 */ /* 0x000fe200078e02ff */
[----:B------:R-:W-:-:S04]  /*3fc0*/  IADD3 R166, P4, PT, R84, R2, RZ ;  /* 0x0000000254a67210 */ /* 0x000fc80007f9e0ff */
[----:B------:R-:W-:Y:S02]  /*3fd0*/  LEA.HI.X.SX32 R167, R84, R3, 0x1, P4 ;  /* 0x0000000354a77211 */ /* 0x000fe400020f0eff */
[----:B------:R-:W-:-:S04]  /*3fe0*/  IADD3 R156, P4, PT, R78, R2, RZ ;  /* 0x000000024e9c7210 */ /* 0x000fc80007f9e0ff */
[----:B------:R-:W-:Y:S01]  /*3ff0*/  LEA.HI.X.SX32 R157, R78, R3, 0x1, P4 ;  /* 0x000000034e9d7211 */ /* 0x000fe200020f0eff */
[----:B------:R-:W-:-:S05]  /*4000*/  FMUL R78, R67, UR6 ;  /* 0x00000006434e7c20 */ /* 0x000fca0008400000 */
[----:B------:R-:W-:-:S05]  /*4010*/  FMNMX R0, R78, R0, !PT ;  /* 0x000000004e007209 */ /* 0x000fca0007800000 */
[----:B------:R-:W0:Y:S01]  /*4020*/  SHFL.BFLY PT, R78, R0, 0x10, 0x1f ;  /* 0x0e001f00004e7f89 */ /* 0x000e2200000e0000 */
[----:B------:R-:W-:-:S05]  /*4030*/  IMAD R79, R91, 0x24, RZ ;  /* 0x000000245b4f7824 */ /* 0x000fca00078e02ff */
[----:B------:R-:W-:-:S04]  /*4040*/  IADD3 R146, P4, PT, R79, R2, RZ ;  /* 0x000000024f927210 */ /* 0x000fc80007f9e0ff */
[----:B------:R-:W-:Y:S01]  /*4050*/  LEA.HI.X.SX32 R147, R79, R3, 0x1, P4 ;  /* 0x000000034f937211 */ /* 0x000fe200020f0eff */
[----:B------:R-:W-:Y:S01]  /*4060*/  IMAD R79, R91, 0x2c, RZ ;  /* 0x0000002c5b4f7824 */ /* 0x000fe200078e02ff */
[----:B0-----:R-:W-:-:S05]  /*4070*/  FMNMX3 R0, R0, -INF , R78, !PT ;  /* 0xff80000000007876 */ /* 0x001fca000780004e */
[--C-:B------:R-:W-:Y:S01]  /*4080*/  FFMA R6, R6, UR6, -R0.reuse ;  /* 0x0000000606067c23 */ /* 0x100fe20008000800 */
[----:B------:R-:W-:Y:S01]  /*4090*/  IADD3 R136, P4, PT, R79, R2, RZ ;  /* 0x000000024f887210 */ /* 0x000fe20007f9e0ff */
[--C-:B------:R-:W-:Y:S02]  /*40a0*/  FFMA R7, R7, UR6, -R0.reuse ;  /* 0x0000000607077c23 */ /* 0x100fe40008000800 */
[----:B------:R-:W-:Y:S01]  /*40b0*/  FMUL R6, R6, 1.4426950216293334961 ;  /* 0x3fb8aa3b06067820 */ /* 0x000fe20000400000 */
[----:B------:R-:W-:Y:S01]  /*40c0*/  LEA.HI.X.SX32 R137, R79, R3, 0x1, P4 ;  /* 0x000000034f897211 */ /* 0x000fe200020f0eff */
[----:B------:R-:W-:Y:S02]  /*40d0*/  IMAD R79, R91, 0x34, RZ ;  /* 0x000000345b4f7824 */ /* 0x000fe400078e02ff */
[--C-:B------:R-:W-:Y:S01]  /*40e0*/  FFMA R5, R5, UR6, -R0.reuse ;  /* 0x0000000605057c23 */ /* 0x100fe20008000800 */
[----:B------:R0:W-:Y:S01]  /*40f0*/  MUFU.EX2 R78, R6 ;  /* 0x00000006004e7308 */ /* 0x0001e20000000800 */
[----:B------:R-:W-:-:S02]  /*4100*/  FFMA R4, R4, UR6, -R0 ;  /* 0x0000000604047c23 */ /* 0x000fc40008000800 */
[----:B------:R-:W-:Y:S01]  /*4110*/  FMUL R5, R5, 1.4426950216293334961 ;  /* 0x3fb8aa3b05057820 */ /* 0x000fe20000400000 */
[----:B------:R-:W-:Y:S01]  /*4120*/  IADD3 R126, P4, PT, R79, R2, RZ ;  /* 0x000000024f7e7210 */ /* 0x000fe20007f9e0ff */
[----:B0-----:R-:W-:Y:S01]  /*4130*/  FMUL R6, R7, 1.4426950216293334961 ;  /* 0x3fb8aa3b07067820 */ /* 0x001fe20000400000 */
[----:B------:R-:W-:Y:S02]  /*4140*/  FMUL R4, R4, 1.4426950216293334961 ;  /* 0x3fb8aa3b04047820 */ /* 0x000fe40000400000 */
[----:B------:R-:W-:-:S03]  /*4150*/  LEA.HI.X.SX32 R127, R79, R3, 0x1, P4 ;  /* 0x000000034f7f7211 */ /* 0x000fc600020f0eff */
[----:B------:R-:W0:Y:S08]  /*4160*/  MUFU.EX2 R6, R6 ;  /* 0x0000000600067308 */ /* 0x000e300000000800 */
[----:B------:R1:W-:Y:S08]  /*4170*/  MUFU.EX2 R79, R4 ;  /* 0x00000004004f7308 */ /* 0x0003f00000000800 */
[----:B------:R-:W0:Y:S01]  /*4180*/  MUFU.EX2 R5, R5 ;  /* 0x0000000500057308 */ /* 0x000e220000000800 */
[----:B-1----:R-:W-:-:S02]  /*4190*/  IMAD R4, R91, 0x3c, RZ ;  /* 0x0000003c5b047824 */ /* 0x002fc400078e02ff */
[----:B------:R-:W-:-:S03]  /*41a0*/  FFMA R8, R8, UR6, -R0 ;  /* 0x0000000608087c23 */ /* 0x000fc60008000800 */
[----:B------:R-:W-:Y:S01]  /*41b0*/  IADD3 R116, P4, PT, R4, R2, RZ ;  /* 0x0000000204747210 */ /* 0x000fe20007f9e0ff */
[----:B------:R-:W-:-:S03]  /*41c0*/  FFMA R9, R9, UR6, -R0 ;  /* 0x0000000609097c23 */ /* 0x000fc60008000800 */
[----:B------:R-:W-:Y:S02]  /*41d0*/  LEA.HI.X.SX32 R117, R4, R3, 0x1, P4 ;  /* 0x0000000304757211 */ /* 0x000fe400020f0eff */
[----:B0-----:R-:W-:Y:S01]  /*41e0*/  F2FP.SATFINITE.E4M3.F32.PACK_AB_MERGE_C R4, R6, R78, RZ ;  /* 0x0000004e0604723e */ /* 0x001fe200048070ff */
[----:B------:R-:W-:Y:S01]  /*41f0*/  FMUL R8, R8, 1.4426950216293334961 ;  /* 0x3fb8aa3b08087820 */ /* 0x000fe20000400000 */
[----:B------:R-:W-:Y:S01]  /*4200*/  FFMA R10, R10, UR6, -R0 ;  /* 0x000000060a0a7c23 */ /* 0x000fe20008000800 */
[----:B------:R-:W-:Y:S01]  /*4210*/  FMUL R7, R9, 1.4426950216293334961 ;  /* 0x3fb8aa3b09077820 */ /* 0x000fe20000400000 */
[----:B------:R-:W-:Y:S01]  /*4220*/  F2FP.SATFINITE.E4M3.F32.PACK_AB_MERGE_C R4, R5, R79, R4 ;  /* 0x0000004f0504723e */ /* 0x000fe20004807004 */
[----:B------:R-:W-:Y:S02]  /*4230*/  FADD R5, R79, R5 ;  /* 0x000000054f057221 */ /* 0x000fe40000000000 */
[----:B------:R0:W1:Y:S01]  /*4240*/  MUFU.EX2 R79, R8 ;  /* 0x00000008004f7308 */ /* 0x0000620000000800 */
[----:B------:R-:W-:Y:S01]  /*4250*/  FMUL R10, R10, 1.4426950216293334961 ;  /* 0x3fb8aa3b0a0a7820 */ /* 0x000fe20000400000 */
[----:B------:R-:W-:Y:S01]  /*4260*/  FADD R5, R78, R5 ;  /* 0x000000054e057221 */ /* 0x000fe20000000000 */
[----:B------:R-:W-:-:S03]  /*4270*/  FFMA R11, R11, UR6, -R0 ;  /* 0x000000060b0b7c23 */ /* 0x000fc60008000800 */
[----:B------:R-:W-:Y:S02]  /*4280*/  FADD R5, R6, R5 ;  /* 0x0000000506057221 */ /* 0x000fe40000000000 */
[----:B------:R-:W1:Y:S01]  /*4290*/  MUFU.EX2 R7, R7 ;  /* 0x0000000700077308 */ /* 0x000e620000000800 */
[----:B0-----:R-:W-:Y:S01]  /*42a0*/  FMUL R8, R11, 1.4426950216293334961 ;  /* 0x3fb8aa3b0b087820 */ /* 0x001fe20000400000 */
[----:B------:R-:W-:-:S06]  /*42b0*/  IMAD R6, R91, 0x5, RZ ;  /* 0x000000055b067824 */ /* 0x000fcc00078e02ff */
[----:B------:R-:W0:Y:S01]  /*42c0*/  MUFU.EX2 R10, R10 ;  /* 0x0000000a000a7308 */ /* 0x000e220000000800 */
[----:B------:R-:W-:-:S07]  /*42d0*/  IADD3 R114, P4, PT, R6, R2, RZ ;  /* 0x0000000206727210 */ /* 0x000fce0007f9e0ff */
[----:B------:R-:W3:Y:S01]  /*42e0*/  MUFU.EX2 R8, R8 ;  /* 0x0000000800087308 */ /* 0x000ee20000000800 */
[----:B------:R-:W-:Y:S01]  /*42f0*/  LEA.HI.X.SX32 R115, R6, R3, 0x1, P4 ;  /* 0x0000000306737211 */ /* 0x000fe200020f0eff */
[----:B-1----:R-:W-:Y:S01]  /*4300*/  FADD R6, R79, R5 ;  /* 0x000000054f067221 */ /* 0x002fe20000000000 */
[----:B------:R-:W-:-:S03]  /*4310*/  FFMA R12, R12, UR6, -R0 ;  /* 0x000000060c0c7c23 */ /* 0x000fc60008000800 */
[----:B------:R-:W-:Y:S01]  /*4320*/  FADD R6, R7, R6 ;  /* 0x0000000607067221 */ /* 0x000fe20000000000 */
[----:B------:R-:W-:Y:S01]  /*4330*/  FMUL R9, R12, 1.4426950216293334961 ;  /* 0x3fb8aa3b0c097820 */ /* 0x000fe20000400000 */
[----:B------:R-:W-:Y:S02]  /*4340*/  FFMA R13, R13, UR6, -R0 ;  /* 0x000000060d0d7c23 */ /* 0x000fe40008000800 */
[----:B0-----:R-:W-:Y:S01]  /*4350*/  FADD R6, R10, R6 ;  /* 0x000000060a067221 */ /* 0x001fe20000000000 */
[--C-:B------:R-:W-:Y:S01]  /*4360*/  FFMA R14, R14, UR6, -R0.reuse ;  /* 0x000000060e0e7c23 */ /* 0x100fe20008000800 */
[----:B------:R-:W-:Y:S01]  /*4370*/  FFMA R15, R15, UR6, -R0 ;  /* 0x000000060f0f7c23 */ /* 0x000fe20008000800 */
[----:B------:R-:W0:Y:S01]  /*4380*/  MUFU.EX2 R9, R9 ;  /* 0x0000000900097308 */ /* 0x000e220000000800 */
[C---:B---3--:R-:W-:Y:S01]  /*4390*/  F2FP.SATFINITE.E4M3.F32.PACK_AB_MERGE_C R5, R8.reuse, R10, RZ ;  /* 0x0000000a0805723e */ /* 0x048fe200048070ff */
[----:B------:R-:W-:Y:S01]  /*43a0*/  FADD R6, R8, R6 ;  /* 0x0000000608067221 */ /* 0x000fe20000000000 */
[----:B------:R-:W-:Y:S01]  /*43b0*/  FMUL R8, R13, 1.4426950216293334961 ;  /* 0x3fb8aa3b0d087820 */ /* 0x000fe20000400000 */
[----:B------:R-:W-:Y:S01]  /*43c0*/  FMUL R11, R14, 1.4426950216293334961 ;  /* 0x3fb8aa3b0e0b7820 */ /* 0x000fe20000400000 */
[----:B------:R-:W-:Y:S01]  /*43d0*/  FMUL R10, R15, 1.4426950216293334961 ;  /* 0x3fb8aa3b0f0a7820 */ /* 0x000fe20000400000 */
[----:B------:R-:W-:-:S03]  /*43e0*/  F2FP.SATFINITE.E4M3.F32.PACK_AB_MERGE_C R5, R7, R79, R5 ;  /* 0x0000004f0705723e */ /* 0x000fc60004807005 */
[----:B------:R-:W1:Y:S01]  /*43f0*/  MUFU.EX2 R8, R8 ;  /* 0x0000000800087308 */ /* 0x000e620000000800 */
[----:B------:R-:W-:-:S07]  /*4400*/  IMAD R7, R91, 0xd, RZ ;  /* 0x0000000d5b077824 */ /* 0x000fce00078e02ff */
[----:B------:R-:W3:Y:S01]  /*4410*/  MUFU.EX2 R11, R11 ;  /* 0x0000000b000b7308 */ /* 0x000ee20000000800 */
[----:B------:R-:W-:-:S07]  /*4420*/  IADD3 R108, P4, PT, R7, R2, RZ ;  /* 0x00000002076c7210 */ /* 0x000fce0007f9e0ff */
[----:B------:R-:W4:Y:S01]  /*4430*/  MUFU.EX2 R10, R10 ;  /* 0x0000000a000a7308 */ /* 0x000f220000000800 */
[----:B------:R-:W-:Y:S01]  /*4440*/  LEA.HI.X.SX32 R109, R7, R3, 0x1, P4 ;  /* 0x00000003076d7211 */ /* 0x000fe200020f0eff */
[----:B0-----:R-:W-:-:S04]  /*4450*/  FADD R7, R9, R6 ;  /* 0x0000000609077221 */ /* 0x001fc80000000000 */
[----:B-1----:R-:W-:-:S04]  /*4460*/  FADD R7, R8, R7 ;  /* 0x0000000708077221 */ /* 0x002fc80000000000 */
[----:B---3--:R-:W-:Y:S01]  /*4470*/  FADD R7, R11, R7 ;  /* 0x000000070b077221 */ /* 0x008fe20000000000 */
[----:B----4-:R-:W-:Y:S02]  /*4480*/  F2FP.SATFINITE.E4M3.F32.PACK_AB_MERGE_C R6, R10, R11, RZ ;  /* 0x0000000b0a06723e */ /* 0x010fe400048070ff */
[----:B------:R-:W0:Y:S02]  /*4490*/  LDC R11, c[0x0][0x3d8] ;  /* 0x0000f600ff0b7b82 */ /* 0x000e240000000800 */
[----:B------:R-:W-:Y:S01]  /*44a0*/  F2FP.SATFINITE.E4M3.F32.PACK_AB_MERGE_C R6, R8, R9, R6 ;  /* 0x000000090806723e */ /* 0x000fe20004807006 */
[----:B------:R-:W-:Y:S01]  /*44b0*/  IMAD R8, R91, 0x15, RZ ;  /* 0x000000155b087824 */ /* 0x000fe200078e02ff */
[----:B------:R-:W-:-:S04]  /*44c0*/  PRMT R99, RZ, 0x7610, R99 ;  /* 0x00007610ff637816 */ /* 0x000fc80000000063 */
[C---:B------:R-:W-:Y:S02]  /*44d0*/  IADD3 R102, P4, PT, R8.reuse, R2, RZ ;  /* 0x0000000208667210 */ /* 0x040fe40007f9e0ff */
[----:B------:R-:W-:Y:S01]  /*44e0*/  PRMT R105, RZ, 0x7610, R105 ;  /* 0x00007610ff697816 */ /* 0x000fe20000000069 */
[----:B------:R-:W3:Y:S01]  /*44f0*/  @P2 LDG.E.U8 R99, desc[UR28][R120.64] ;  /* 0x0000001c78632981 */ /* 0x000ee2000c1e1100 */
[----:B------:R-:W-:Y:S02]  /*4500*/  LEA.HI.X.SX32 R103, R8, R3, 0x1, P4 ;  /* 0x0000000308677211 */ /* 0x000fe400020f0eff */
[----:B------:R-:W-:Y:S02]  /*4510*/  PRMT R104, RZ, 0x7610, R104 ;  /* 0x00007610ff687816 */ /* 0x000fe40000000068 */
[----:B------:R-:W-:Y:S01]  /*4520*/  PRMT R176, RZ, 0x7610, R176 ;  /* 0x00007610ffb07816 */ /* 0x000fe200000000b0 */
[----:B------:R-:W-:Y:S01]  /*4530*/  FADD R177, R10, R7 ;  /* 0x000000070ab17221 */ /* 0x000fe20000000000 */
[----:B------:R-:W4:Y:S01]  /*4540*/  @P2 LDG.E.U8 R105, desc[UR28][R190.64] ;  /* 0x0000001cbe692981 */ /* 0x000f22000c1e1100 */
[----:B------:R-:W-:-:S03]  /*4550*/  LOP3.LUT R14, R90, 0x7f, RZ, 0xc0, !PT ;  /* 0x0000007f5a0e7812 */ /* 0x000fc600078ec0ff */
[----:B------:R-:W4:Y:S01]  /*4560*/  @P2 LDG.E.U8 R104, desc[UR28][R180.64] ;  /* 0x0000001cb4682981 */ /* 0x000f22000c1e1100 */
[C---:B0-----:R-:W-:Y:S02]  /*4570*/  IMAD R8, R11.reuse, 0x1d, RZ ;  /* 0x0000001d0b087824 */ /* 0x041fe400078e02ff */
[----:B------:R-:W-:Y:S01]  /*4580*/  IMAD R7, R11, 0x25, RZ ;  /* 0x000000250b077824 */ /* 0x000fe200078e02ff */
[----:B------:R-:W4:Y:S02]  /*4590*/  @P2 LDG.E.U8 R176, desc[UR28][R168.64] ;  /* 0x0000001ca8b02981 */ /* 0x000f24000c1e1100 */
[----:B------:R-:W-:-:S04]  /*45a0*/  IADD3 R96, P4, PT, R8, R2, RZ ;  /* 0x0000000208607210 */ /* 0x000fc80007f9e0ff */
[----:B------:R-:W-:Y:S02]  /*45b0*/  LEA.HI.X.SX32 R97, R8, R3, 0x1, P4 ;  /* 0x0000000308617211 */ /* 0x000fe400020f0eff */
[----:B------:R-:W-:-:S04]  /*45c0*/  IADD3 R90, P4, PT, R7, R2, RZ ;  /* 0x00000002075a7210 */ /* 0x000fc80007f9e0ff */
[----:B------:R-:W-:Y:S01]  /*45d0*/  LEA.HI.X.SX32 R91, R7, R3, 0x1, P4 ;  /* 0x00000003075b7211 */ /* 0x000fe200020f0eff */
[----:B------:R-:W-:-:S05]  /*45e0*/  IMAD R7, R11, 0x2d, RZ ;  /* 0x0000002d0b077824 */ /* 0x000fca00078e02ff */
[----:B------:R-:W-:-:S04]  /*45f0*/  IADD3 R84, P4, PT, R7, R2, RZ ;  /* 0x0000000207547210 */ /* 0x000fc80007f9e0ff */
[----:B------:R-:W-:Y:S01]  /*4600*/  LEA.HI.X.SX32 R85, R7, R3, 0x1, P4 ;  /* 0x0000000307557211 */ /* 0x000fe200020f0eff */
[----:B------:R-:W-:-:S05]  /*4610*/  IMAD R7, R11, 0x35, RZ ;  /* 0x000000350b077824 */ /* 0x000fca00078e02ff */
[C---:B------:R-:W-:Y:S01]  /*4620*/  IADD3 R78, P4, PT, R7.reuse, R2, RZ ;  /* 0x00000002074e7210 */ /* 0x040fe20007f9e0ff */
[----:B------:R-:W-:Y:S03]  /*4630*/  STS.U8 [R14+UR14+0x2000], R69 ;  /* 0x002000450e007988 */ /* 0x000fe6000800000e */
[----:B------:R-:W-:Y:S01]  /*4640*/  LEA.HI.X.SX32 R79, R7, R3, 0x1, P4 ;  /* 0x00000003074f7211 */ /* 0x000fe200020f0eff */
[----:B------:R-:W-:Y:S01]  /*4650*/  IMAD R7, R11, 0x3d, RZ ;  /* 0x0000003d0b077824 */ /* 0x000fe200078e02ff */
[----:B------:R-:W-:Y:S01]  /*4660*/  STS.U8 [R14+UR14+0x2400], R68 ;  /* 0x002400440e007988 */ /* 0x000fe2000800000e */
[----:B------:R-:W-:-:S03]  /*4670*/  PRMT R111, RZ, 0x7610, R111 ;  /* 0x00007610ff6f7816 */ /* 0x000fc6000000006f */
[----:B--2---:R0:W-:Y:S01]  /*4680*/  STS.U8 [R14+UR14+0x2800], R72 ;  /* 0x002800480e007988 */ /* 0x0041e2000800000e */
[----:B------:R-:W-:-:S03]  /*4690*/  PRMT R110, RZ, 0x7610, R110 ;  /* 0x00007610ff6e7816 */ /* 0x000fc6000000006e */
[----:B------:R-:W-:Y:S01]  /*46a0*/  STS.U8 [R14+UR14+0x2c00], R71 ;  /* 0x002c00470e007988 */ /* 0x000fe2000800000e */
[----:B------:R-:W-:-:S03]  /*46b0*/  PRMT R211, RZ, 0x7610, R211 ;  /* 0x00007610ffd37816 */ /* 0x000fc600000000d3 */
[----:B------:R-:W-:Y:S01]  /*46c0*/  STS.U8 [R14+UR14+0x3000], R70 ;  /* 0x003000460e007988 */ /* 0x000fe2000800000e */
[----:B0-----:R-:W-:-:S03]  /*46d0*/  IADD3 R72, P4, PT, R7, R2, RZ ;  /* 0x0000000207487210 */ /* 0x001fc60007f9e0ff */
[----:B------:R-:W-:Y:S01]  /*46e0*/  STS.U8 [R14+UR14+0x3400], R75 ;  /* 0x0034004b0e007988 */ /* 0x000fe2000800000e */
[----:B------:R-:W-:Y:S02]  /*46f0*/  PRMT R210, RZ, 0x7610, R210 ;  /* 0x00007610ffd27816 */ /* 0x000fe400000000d2 */
[----:B------:R-:W-:Y:S01]  /*4700*/  PRMT R209, RZ, 0x7610, R209 ;  /* 0x00007610ffd17816 */ /* 0x000fe200000000d1 */
[----:B------:R-:W-:Y:S01]  /*4710*/  STS.U8 [R14+UR14+0x3800], R74 ;  /* 0x0038004a0e007988 */ /* 0x000fe2000800000e */
[----:B------:R-:W-:-:S03]  /*4720*/  PRMT R215, RZ, 0x7610, R215 ;  /* 0x00007610ffd77816 */ /* 0x000fc600000000d7 */
[----:B------:R0:W-:Y:S01]  /*4730*/  STS.U8 [R14+UR14+0x3c00], R73 ;  /* 0x003c00490e007988 */ /* 0x0001e2000800000e */
[----:B------:R-:W-:Y:S02]  /*4740*/  PRMT R233, RZ, 0x7610, R233 ;  /* 0x00007610ffe97816 */ /* 0x000fe400000000e9 */
[----:B------:R-:W-:Y:S01]  /*4750*/  PRMT R232, RZ, 0x7610, R232 ;  /* 0x00007610ffe87816 */ /* 0x000fe200000000e8 */
[----:B------:R-:W2:Y:S01]  /*4760*/  @P2 LDG.E.U8 R111, desc[UR28][R158.64] ;  /* 0x0000001c9e6f2981 */ /* 0x000ea2000c1e1100 */
[----:B------:R-:W-:-:S03]  /*4770*/  PRMT R217, RZ, 0x7610, R217 ;  /* 0x00007610ffd97816 */ /* 0x000fc600000000d9 */
[----:B------:R-:W2:Y:S01]  /*4780*/  @P2 LDG.E.U8 R110, desc[UR28][R148.64] ;  /* 0x0000001c946e2981 */ /* 0x000ea2000c1e1100 */
[----:B0-----:R-:W-:Y:S01]  /*4790*/  LEA.HI.X.SX32 R73, R7, R3, 0x1, P4 ;  /* 0x0000000307497211 */ /* 0x001fe200020f0eff */
[----:B------:R-:W-:Y:S02]  /*47a0*/  IMAD R7, R11, 0x6, RZ ;  /* 0x000000060b077824 */ /* 0x000fe400078e02ff */
[----:B------:R-:W2:Y:S01]  /*47b0*/  @P2 LDG.E.U8 R211, desc[UR28][R138.64] ;  /* 0x0000001c8ad32981 */ /* 0x000ea2000c1e1100 */
[----:B------:R-:W-:Y:S02]  /*47c0*/  PRMT R198, RZ, 0x7610, R198 ;  /* 0x00007610ffc67816 */ /* 0x000fe400000000c6 */
[----:B------:R-:W-:Y:S01]  /*47d0*/  PRMT R197, RZ, 0x7610, R197 ;  /* 0x00007610ffc57816 */ /* 0x000fe200000000c5 */
[----:B------:R-:W2:Y:S01]  /*47e0*/  @P2 LDG.E.U8 R210, desc[UR28][R128.64] ;  /* 0x0000001c80d22981 */ /* 0x000ea2000c1e1100 */
[----:B------:R-:W-:Y:S02]  /*47f0*/  PRMT R196, RZ, 0x7610, R196 ;  /* 0x00007610ffc47816 */ /* 0x000fe400000000c4 */
[----:B------:R-:W-:Y:S01]  /*4800*/  IADD3 R112, P4, PT, R7, R2, RZ ;  /* 0x0000000207707210 */ /* 0x000fe20007f9e0ff */
[----:B------:R-:W2:Y:S01]  /*4810*/  @P2 LDG.E.U8 R209, desc[UR28][R118.64] ;  /* 0x0000001c76d12981 */ /* 0x000ea2000c1e1100 */
[----:B------:R-:W-:-:S03]  /*4820*/  PRMT R252, RZ, 0x7610, R252 ;  /* 0x00007610fffc7816 */ /* 0x000fc600000000fc */
[----:B------:R-:W2:Y:S01]  /*4830*/  @P2 LDG.E.U8 R215, desc[UR28][R188.64] ;  /* 0x0000001cbcd72981 */ /* 0x000ea2000c1e1100 */
[----:B------:R-:W-:-:S03]  /*4840*/  PRMT R216, RZ, 0x7610, R216 ;  /* 0x00007610ffd87816 */ /* 0x000fc600000000d8 */
[----:B------:R-:W2:Y:S01]  /*4850*/  @P2 LDG.E.U8 R233, desc[UR28][R178.64] ;  /* 0x0000001cb2e92981 */ /* 0x000ea2000c1e1100 */
[----:B------:R-:W-:-:S03]  /*4860*/  PRMT R207, RZ, 0x7610, R207 ;  /* 0x00007610ffcf7816 */ /* 0x000fc600000000cf */
[----:B------:R-:W2:Y:S01]  /*4870*/  @P2 LDG.E.U8 R232, desc[UR28][R166.64] ;  /* 0x0000001ca6e82981 */ /* 0x000ea2000c1e1100 */
[----:B------:R-:W-:Y:S02]  /*4880*/  PRMT R206, RZ, 0x7610, R206 ;  /* 0x00007610ffce7816 */ /* 0x000fe400000000ce */
[----:B------:R-:W-:Y:S01]  /*4890*/  LEA.HI.X.SX32 R113, R7, R3, 0x1, P4 ;  /* 0x0000000307717211 */ /* 0x000fe200020f0eff */
[----:B------:R-:W2:Y:S01]  /*48a0*/  @P2 LDG.E.U8 R217, desc[UR28][R156.64] ;  /* 0x0000001c9cd92981 */ /* 0x000ea2000c1e1100 */
[----:B------:R-:W-:Y:S01]  /*48b0*/  PRMT R214, RZ, 0x7610, R214 ;  /* 0x00007610ffd67816 */ /* 0x000fe200000000d6 */
[----:B------:R-:W-:Y:S02]  /*48c0*/  IMAD R7, R11, 0xe, RZ ;  /* 0x0000000e0b077824 */ /* 0x000fe400078e02ff */
[----:B------:R-:W2:Y:S01]  /*48d0*/  @P2 LDG.E.U8 R198, desc[UR28][R146.64] ;  /* 0x0000001c92c62981 */ /* 0x000ea2000c1e1100 */
[----:B------:R-:W-:-:S03]  /*48e0*/  PRMT R208, RZ, 0x7610, R208 ;  /* 0x00007610ffd07816 */ /* 0x000fc600000000d0 */
[----:B------:R-:W2:Y:S01]  /*48f0*/  @P2 LDG.E.U8 R197, desc[UR28][R136.64] ;  /* 0x0000001c88c52981 */ /* 0x000ea2000c1e1100 */
[----:B------:R-:W-:Y:S02]  /*4900*/  PRMT R70, RZ, 0x7610, R70 ;  /* 0x00007610ff467816 */ /* 0x000fe40000000046 */
[----:B------:R-:W-:Y:S01]  /*4910*/  LOP3.LUT R100, R100, 0x10, RZ, 0x3c, !PT ;  /* 0x0000001064647812 */ /* 0x000fe200078e3cff */
[----:B------:R-:W2:Y:S01]  /*4920*/  @P2 LDG.E.U8 R196, desc[UR28][R126.64] ;  /* 0x0000001c7ec42981 */ /* 0x000ea2000c1e1100 */
[----:B------:R-:W-:-:S03]  /*4930*/  PRMT R75, RZ, 0x7610, R75 ;  /* 0x00007610ff4b7816 */ /* 0x000fc6000000004b */
[----:B------:R-:W2:Y:S01]  /*4940*/  @P2 LDG.E.U8 R252, desc[UR28][R116.64] ;  /* 0x0000001c74fc2981 */ /* 0x000ea2000c1e1100 */
[----:B------:R-:W-:-:S03]  /*4950*/  IADD3 R106, P4, PT, R7, R2, RZ ;  /* 0x00000002076a7210 */ /* 0x000fc60007f9e0ff */
[----:B------:R-:W2:Y:S04]  /*4960*/  @P2 LDG.E.U8 R216, desc[UR28][R114.64] ;  /* 0x0000001c72d82981 */ /* 0x000ea8000c1e1100 */
[----:B------:R-:W2:Y:S01]  /*4970*/  @P2 LDG.E.U8 R207, desc[UR28][R108.64] ;  /* 0x0000001c6ccf2981 */ /* 0x000ea2000c1e1100 */
[----:B------:R-:W-:-:S03]  /*4980*/  PRMT R74, RZ, 0x7610, R74 ;  /* 0x00007610ff4a7816 */ /* 0x000fc6000000004a */
[----:B------:R-:W2:Y:S01]  /*4990*/  @P2 LDG.E.U8 R206, desc[UR28][R102.64] ;  /* 0x0000001c66ce2981 */ /* 0x000ea2000c1e1100 */
[----:B------:R-:W-:-:S03]  /*49a0*/  PRMT R15, RZ, 0x7610, R15 ;  /* 0x00007610ff0f7816 */ /* 0x000fc6000000000f */
[----:B------:R-:W2:Y:S01]  /*49b0*/  @P2 LDG.E.U8 R214, desc[UR28][R96.64] ;  /* 0x0000001c60d62981 */ /* 0x000ea2000c1e1100 */
[----:B------:R-:W-:-:S03]  /*49c0*/  LEA.HI.X.SX32 R107, R7, R3, 0x1, P4 ;  /* 0x00000003076b7211 */ /* 0x000fc600020f0eff */
[----:B------:R-:W2:Y:S01]  /*49d0*/  @P2 LDG.E.U8 R208, desc[UR28][R90.64] ;  /* 0x0000001c5ad02981 */ /* 0x000ea2000c1e1100 */
[----:B------:R-:W-:-:S03]  /*49e0*/  PRMT R7, RZ, 0x7610, R7 ;  /* 0x00007610ff077816 */ /* 0x000fc60000000007 */
[----:B------:R-:W-:Y:S01]  /*49f0*/  STS.U8 [R100+UR14+0x2080], R80 ;  /* 0x0020805064007988 */ /* 0x000fe2000800000e */
[----:B------:R-:W-:-:S03]  /*4a00*/  IMAD R8, R11, 0x16, RZ ;  /* 0x000000160b087824 */ /* 0x000fc600078e02ff */
[----:B------:R-:W2:Y:S04]  /*4a10*/  @P2 LDG.E.U8 R70, desc[UR28][R84.64] ;  /* 0x0000001c54462981 */ /* 0x000ea8000c1e1100 */
[----:B------:R-:W-:Y:S04]  /*4a20*/  STS.U8 [R100+UR14+0x2480], R77 ;  /* 0x0024804d64007988 */ /* 0x000fe8000800000e */
[----:B------:R-:W2:Y:S04]  /*4a30*/  @P2 LDG.E.U8 R75, desc[UR28][R78.64] ;  /* 0x0000001c4e4b2981 */ /* 0x000ea8000c1e1100 */
[----:B------:R-:W-:Y:S01]  /*4a40*/  STS.U8 [R100+UR14+0x2880], R76 ;  /* 0x0028804c64007988 */ /* 0x000fe2000800000e */
[----:B------:R-:W-:-:S03]  /*4a50*/  LOP3.LUT R69, R14, 0x20, RZ, 0x3c, !PT ;  /* 0x000000200e457812 */ /* 0x000fc600078e3cff */
[----:B------:R-:W-:Y:S04]  /*4a60*/  STS.U8 [R100+UR14+0x2c80], R83 ;  /* 0x002c805364007988 */ /* 0x000fe8000800000e */
[----:B------:R-:W-:Y:S04]  /*4a70*/  STS.U8 [R100+UR14+0x3080], R82 ;  /* 0x0030805264007988 */ /* 0x000fe8000800000e */
[----:B------:R-:W-:Y:S04]  /*4a80*/  STS.U8 [R100+UR14+0x3480], R81 ;  /* 0x0034805164007988 */ /* 0x000fe8000800000e */
[----:B------:R-:W-:Y:S04]  /*4a90*/  STS.U8 [R100+UR14+0x3880], R87 ;  /* 0x0038805764007988 */ /* 0x000fe8000800000e */
[----:B------:R-:W2:Y:S04]  /*4aa0*/  @P2 LDG.E.U8 R74, desc[UR28][R72.64] ;  /* 0x0000001c484a2981 */ /* 0x000ea8000c1e1100 */
[----:B------:R0:W-:Y:S04]  /*4ab0*/  STS.U8 [R100+UR14+0x3c80], R86 ;  /* 0x003c805664007988 */ /* 0x0001e8000800000e */
[----:B------:R-:W2:Y:S04]  /*4ac0*/  @P2 LDG.E.U8 R15, desc[UR28][R112.64] ;  /* 0x0000001c700f2981 */ /* 0x000ea8000c1e1100 */
[----:B------:R-:W2:Y:S01]  /*4ad0*/  @P2 LDG.E.U8 R7, desc[UR28][R106.64] ;  /* 0x0000001c6a072981 */ /* 0x000ea2000c1e1100 */
[----:B0-----:R-:W-:-:S03]  /*4ae0*/  IADD3 R100, P4, PT, R8, R2, RZ ;  /* 0x0000000208647210 */ /* 0x001fc60007f9e0ff */
[----:B------:R-:W-:Y:S01]  /*4af0*/  STS.U8 [R69+UR14+0x2100], R88 ;  /* 0x0021005845007988 */ /* 0x000fe2000800000e */
[----:B------:R-:W-:Y:S01]  /*4b00*/  LEA.HI.X.SX32 R101, R8, R3, 0x1, P4 ;  /* 0x0000000308657211 */ /* 0x000fe200020f0eff */
[----:B------:R-:W-:Y:S02]  /*4b10*/  IMAD R8, R11, 0x1e, RZ ;  /* 0x0000001e0b087824 */ /* 0x000fe400078e02ff */
[----:B------:R-:W-:Y:S04]  /*4b20*/  STS.U8 [R69+UR14+0x2500], R93 ;  /* 0x0025005d45007988 */ /* 0x000fe8000800000e */
[----:B------:R-:W-:Y:S04]  /*4b30*/  STS.U8 [R69+UR14+0x2900], R92 ;  /* 0x0029005c45007988 */ /* 0x000fe8000800000e */
[----:B------:R-:W-:Y:S04]  /*4b40*/  STS.U8 [R69+UR14+0x2d00], R89 ;  /* 0x002d005945007988 */ /* 0x000fe8000800000e */
[----:B------:R-:W-:Y:S04]  /*4b50*/  STS.U8 [R69+UR14+0x3100], R98 ;  /* 0x0031006245007988 */ /* 0x000fe8000800000e */
[----:B------:R-:W-:Y:S01]  /*4b60*/  STS.U8 [R69+UR14+0x3500], R95 ;  /* 0x0035005f45007988 */ /* 0x000fe2000800000e */
[----:B------:R-:W-:-:S03]  /*4b70*/  PRMT R10, RZ, 0x7610, R10 ;  /* 0x00007610ff0a7816 */ /* 0x000fc6000000000a */
[----:B------:R0:W-:Y:S01]  /*4b80*/  STS.U8 [R69+UR14+0x3900], R94 ;  /* 0x0039005e45007988 */ /* 0x0001e2000800000e */
[----:B------:R-:W-:-:S03]  /*4b90*/  PRMT R9, RZ, 0x7610, R9 ;  /* 0x00007610ff097816 */ /* 0x000fc60000000009 */
[----:B------:R-:W2:Y:S01]  /*4ba0*/  @P2 LDG.E.U8 R10, desc[UR28][R100.64] ;  /* 0x0000001c640a2981 */ /* 0x000ea2000c1e1100 */
[----:B0-----:R-:W-:-:S04]  /*4bb0*/  IADD3 R94, P4, PT, R8, R2, RZ ;  /* 0x00000002085e7210 */ /* 0x001fc80007f9e0ff */
[----:B------:R-:W-:-:S05]  /*4bc0*/  LEA.HI.X.SX32 R95, R8, R3, 0x1, P4 ;  /* 0x00000003085f7211 */ /* 0x000fca00020f0eff */
[----:B------:R-:W2:Y:S01]  /*4bd0*/  @P2 LDG.E.U8 R9, desc[UR28][R94.64] ;  /* 0x0000001c5e092981 */ /* 0x000ea2000c1e1100 */
[----:B------:R-:W-:Y:S01]  /*4be0*/  LOP3.LUT R14, R14, 0x30, RZ, 0x3c, !PT ;  /* 0x000000300e0e7812 */ /* 0x000fe200078e3cff */
[----:B------:R-:W-:-:S05]  /*4bf0*/  IMAD R8, R11, 0x26, RZ ;  /* 0x000000260b087824 */ /* 0x000fca00078e02ff */
[----:B------:R-:W-:-:S04]  /*4c00*/  IADD3 R88, P4, PT, R8, R2, RZ ;  /* 0x0000000208587210 */ /* 0x000fc80007f9e0ff */
[----:B------:R-:W-:Y:S01]  /*4c10*/  LEA.HI.X.SX32 R89, R8, R3, 0x1, P4 ;  /* 0x0000000308597211 */ /* 0x000fe200020f0eff */
[----:B---3--:R0:W-:Y:S04]  /*4c20*/  STS.U8 [R69+UR14+0x3d00], R99 ;  /* 0x003d006345007988 */ /* 0x0081e8000800000e */
[----:B----4-:R-:W-:Y:S04]  /*4c30*/  STS.U8 [R14+UR14+0x2180], R105 ;  /* 0x002180690e007988 */ /* 0x010fe8000800000e */
[----:B------:R-:W-:Y:S04]  /*4c40*/  STS.U8 [R14+UR14+0x2580], R104 ;  /* 0x002580680e007988 */ /* 0x000fe8000800000e */
[----:B------:R1:W-:Y:S01]  /*4c50*/  STS.U8 [R14+UR14+0x2980], R176 ;  /* 0x002980b00e007988 */ /* 0x0003e2000800000e */
[----:B0-----:R-:W0:Y:S01]  /*4c60*/  S2R R69, SR_TID.X ;  /* 0x0000000000457919 */ /* 0x001e220000002100 */
[----:B-1----:R-:W1:Y:S01]  /*4c70*/  LDC R176, c[0x0][0x3d8] ;  /* 0x0000f600ffb07b82 */ /* 0x002e620000000800 */
[----:B------:R-:W-:-:S02]  /*4c80*/  PRMT R8, RZ, 0x7610, R8 ;  /* 0x00007610ff087816 */ /* 0x000fc40000000008 */
[----:B------:R-:W-:Y:S02]  /*4c90*/  PRMT R13, RZ, 0x7610, R13 ;  /* 0x00007610ff0d7816 */ /* 0x000fe4000000000d */
[----:B------:R-:W-:Y:S02]  /*4ca0*/  PRMT R12, RZ, 0x7610, R12 ;  /* 0x00007610ff0c7816 */ /* 0x000fe4000000000c */
[----:B------:R-:W3:Y:S01]  /*4cb0*/  @P2 LDG.E.U8 R8, desc[UR28][R88.64] ;  /* 0x0000001c58082981 */ /* 0x000ee2000c1e1100 */
[----:B-1----:R-:W-:-:S05]  /*4cc0*/  IMAD R11, R176, 0x2e, RZ ;  /* 0x0000002eb00b7824 */ /* 0x002fca00078e02ff */
[-C--:B------:R-:W-:Y:S02]  /*4cd0*/  IADD3 R82, P4, PT, R11, R2.reuse, RZ ;  /* 0x000000020b527210 */ /* 0x080fe40007f9e0ff */
[----:B0-----:R-:W-:Y:S02]  /*4ce0*/  LOP3.LUT R80, R69, 0x7f, RZ, 0xc0, !PT ;  /* 0x0000007f45507812 */ /* 0x001fe400078ec0ff */
[----:B------:R-:W-:Y:S01]  /*4cf0*/  LEA.HI.X.SX32 R83, R11, R3, 0x1, P4 ;  /* 0x000000030b537211 */ /* 0x000fe200020f0eff */
[----:B------:R-:W-:Y:S01]  /*4d00*/  IMAD R11, R176, 0x36, RZ ;  /* 0x00000036b00b7824 */ /* 0x000fe200078e02ff */
[C---:B------:R-:W-:Y:S02]  /*4d10*/  LOP3.LUT R71, R80.reuse, 0x40, RZ, 0x3c, !PT ;  /* 0x0000004050477812 */ /* 0x040fe400078e3cff */
[----:B------:R-:W-:Y:S01]  /*4d20*/  LOP3.LUT R81, R80, 0x50, RZ, 0x3c, !PT ;  /* 0x0000005050517812 */ /* 0x000fe200078e3cff */
[----:B------:R-:W4:Y:S01]  /*4d30*/  @P2 LDG.E.U8 R13, desc[UR28][R82.64] ;  /* 0x0000001c520d2981 */ /* 0x000f22000c1e1100 */
[----:B------:R-:W-:-:S04]  /*4d40*/  IADD3 R76, P4, PT, R11, R2, RZ ;  /* 0x000000020b4c7210 */ /* 0x000fc80007f9e0ff */
[----:B------:R-:W-:Y:S01]  /*4d50*/  LEA.HI.X.SX32 R77, R11, R3, 0x1, P4 ;  /* 0x000000030b4d7211 */ /* 0x000fe200020f0eff */
[----:B------:R-:W-:-:S04]  /*4d60*/  IMAD R11, R176, 0x3e, RZ ;  /* 0x0000003eb00b7824 */ /* 0x000fc800078e02ff */
[----:B------:R-:W4:Y:S04]  /*4d70*/  @P2 LDG.E.U8 R12, desc[UR28][R76.64] ;  /* 0x0000001c4c0c2981 */ /* 0x000f28000c1e1100 */
[----:B--2---:R-:W-:Y:S04]  /*4d80*/  STS.U8 [R14+UR14+0x2d80], R111 ;  /* 0x002d806f0e007988 */ /* 0x004fe8000800000e */
[----:B------:R-:W-:Y:S04]  /*4d90*/  STS.U8 [R14+UR14+0x3180], R110 ;  /* 0x0031806e0e007988 */ /* 0x000fe8000800000e */
[----:B------:R-:W-:Y:S04]  /*4da0*/  STS.U8 [R14+UR14+0x3580], R211 ;  /* 0x003580d30e007988 */ /* 0x000fe8000800000e */
[----:B------:R-:W-:Y:S04]  /*4db0*/  STS.U8 [R14+UR14+0x3980], R210 ;  /* 0x003980d20e007988 */ /* 0x000fe8000800000e */
[----:B------:R0:W-:Y:S04]  /*4dc0*/  STS.U8 [R14+UR14+0x3d80], R209 ;  /* 0x003d80d10e007988 */ /* 0x0001e8000800000e */
[----:B------:R-:W-:Y:S04]  /*4dd0*/  STS.U8 [R71+UR14+0x2200], R215 ;  /* 0x002200d747007988 */ /* 0x000fe8000800000e */
[----:B------:R-:W-:Y:S04]  /*4de0*/  STS.U8 [R71+UR14+0x2600], R233 ;  /* 0x002600e947007988 */ /* 0x000fe8000800000e */
[----:B------:R-:W-:Y:S04]  /*4df0*/  STS.U8 [R71+UR14+0x2a00], R232 ;  /* 0x002a00e847007988 */ /* 0x000fe8000800000e */
[----:B------:R-:W-:Y:S01]  /*4e00*/  STS.U8 [R71+UR14+0x2e00], R217 ;  /* 0x002e00d947007988 */ /* 0x000fe2000800000e */
[----:B------:R-:W-:-:S03]  /*4e10*/  IADD3 R68, P4, PT, R11, R2, RZ ;  /* 0x000000020b447210 */ /* 0x000fc60007f9e0ff */
[----:B------:R-:W-:Y:S01]  /*4e20*/  STS.U8 [R71+UR14+0x3200], R198 ;  /* 0x003200c647007988 */ /* 0x000fe2000800000e */
[----:B0-----:R-:W-:-:S03]  /*4e30*/  IMAD R14, R176, 0x7, RZ ;  /* 0x00000007b00e7824 */ /* 0x001fc600078e02ff */
[----:B------:R-:W-:Y:S04]  /*4e40*/  STS.U8 [R71+UR14+0x3600], R197 ;  /* 0x003600c547007988 */ /* 0x000fe8000800000e */
[----:B------:R-:W-:Y:S04]  /*4e50*/  STS.U8 [R71+UR14+0x3a00], R196 ;  /* 0x003a00c447007988 */ /* 0x000fe8000800000e */
[----:B------:R0:W-:Y:S01]  /*4e60*/  STS.U8 [R71+UR14+0x3e00], R252 ;  /* 0x003e00fc47007988 */ /* 0x0001e2000800000e */
[----:B------:R-:W-:-:S03]  /*4e70*/  LEA.HI.X.SX32 R69, R11, R3, 0x1, P4 ;  /* 0x000000030b457211 */ /* 0x000fc600020f0eff */
[----:B------:R-:W-:Y:S01]  /*4e80*/  STS.U8 [R81+UR14+0x2280], R216 ;  /* 0x002280d851007988 */ /* 0x000fe2000800000e */
[----:B------:R-:W-:-:S03]  /*4e90*/  IADD3 R110, P4, PT, R14, R2, RZ ;  /* 0x000000020e6e7210 */ /* 0x000fc60007f9e0ff */
[----:B------:R-:W-:Y:S01]  /*4ea0*/  STS.U8 [R81+UR14+0x2680], R207 ;  /* 0x002680cf51007988 */ /* 0x000fe2000800000e */
[----:B0-----:R-:W-:-:S03]  /*4eb0*/  IMAD R71, R176, 0xf, RZ ;  /* 0x0000000fb0477824 */ /* 0x001fc600078e02ff */
[----:B------:R-:W-:Y:S04]  /*4ec0*/  STS.U8 [R81+UR14+0x2a80], R206 ;  /* 0x002a80ce51007988 */ /* 0x000fe8000800000e */
[----:B------:R-:W-:Y:S04]  /*4ed0*/  STS.U8 [R81+UR14+0x2e80], R214 ;  /* 0x002e80d651007988 */ /* 0x000fe8000800000e */
[----:B------:R-:W-:Y:S01]  /*4ee0*/  STS.U8 [R81+UR14+0x3280], R208 ;  /* 0x003280d051007988 */ /* 0x000fe2000800000e */
[-C--:B------:R-:W-:Y:S02]  /*4ef0*/  LEA.HI.X.SX32 R111, R14, R3.reuse, 0x1, P4 ;  /* 0x000000030e6f7211 */ /* 0x080fe400020f0eff */
[----:B------:R-:W-:Y:S01]  /*4f00*/  IADD3 R104, P4, PT, R71, R2, RZ ;  /* 0x0000000247687210 */ /* 0x000fe20007f9e0ff */
[--C-:B------:R-:W-:Y:S01]  /*4f10*/  FFMA R16, R16, UR6, -R0.reuse ;  /* 0x0000000610107c23 */ /* 0x100fe20008000800 */
[--C-:B------:R-:W-:Y:S01]  /*4f20*/  FFMA R29, R29, UR6, -R0.reuse ;  /* 0x000000061d1d7c23 */ /* 0x100fe20008000800 */
[----:B------:R-:W-:Y:S01]  /*4f30*/  FFMA R37, R37, UR6, -R0 ;  /* 0x0000000625257c23 */ /* 0x000fe20008000800 */
[----:B------:R0:W5:Y:S04]  /*4f40*/  LDL.LU R198, [R1+0x160] ;  /* 0x0001600001c67983 */ /* 0x0001680000300800 */
[----:B------:R1:W-:Y:S01]  /*4f50*/  STS.U8 [R81+UR14+0x3680], R70 ;  /* 0x0036804651007988 */ /* 0x0003e2000800000e */
[----:B------:R-:W-:-:S02]  /*4f60*/  LEA.HI.X.SX32 R105, R71, R3, 0x1, P4 ;  /* 0x0000000347697211 */ /* 0x000fc400020f0eff */
[----:B------:R-:W-:Y:S02]  /*4f70*/  PRMT R11, RZ, 0x7610, R11 ;  /* 0x00007610ff0b7816 */ /* 0x000fe4000000000b */
[----:B------:R-:W-:Y:S01]  /*4f80*/  PRMT R14, RZ, 0x7610, R14 ;  /* 0x00007610ff0e7816 */ /* 0x000fe2000000000e */
[----:B------:R2:W-:Y:S01]  /*4f90*/  STS.U8 [R81+UR14+0x3a80], R75 ;  /* 0x003a804b51007988 */ /* 0x0005e2000800000e */
[----:B-1----:R-:W-:Y:S01]  /*4fa0*/  IMAD R70, R176, 0x17, RZ ;  /* 0x00000017b0467824 */ /* 0x002fe200078e02ff */
[----:B------:R-:W-:Y:S02]  /*4fb0*/  PRMT R71, RZ, 0x7610, R71 ;  /* 0x00007610ff477816 */ /* 0x000fe40000000047 */
[----:B------:R-:W4:Y:S01]  /*4fc0*/  @P2 LDG.E.U8 R11, desc[UR28][R68.64] ;  /* 0x0000001c440b2981 */ /* 0x000f22000c1e1100 */
[----:B--2---:R-:W-:-:S03]  /*4fd0*/  LOP3.LUT R75, R80, 0x60, RZ, 0x3c, !PT ;  /* 0x00000060504b7812 */ /* 0x004fc600078e3cff */
[----:B------:R-:W2:Y:S01]  /*4fe0*/  @P2 LDG.E.U8 R14, desc[UR28][R110.64] ;  /* 0x0000001c6e0e2981 */ /* 0x000ea2000c1e1100 */
[----:B------:R-:W-:-:S03]  /*4ff0*/  IADD3 R98, P4, PT, R70, R2, RZ ;  /* 0x0000000246627210 */ /* 0x000fc60007f9e0ff */
[----:B------:R-:W2:Y:S01]  /*5000*/  @P2 LDG.E.U8 R71, desc[UR28][R104.64] ;  /* 0x0000001c68472981 */ /* 0x000ea2000c1e1100 */
[----:B------:R-:W-:Y:S01]  /*5010*/  LEA.HI.X.SX32 R99, R70, R3, 0x1, P4 ;  /* 0x0000000346637211 */ /* 0x000fe200020f0eff */
[----:B------:R-:W-:Y:S01]  /*5020*/  FMUL R16, R16, 1.4426950216293334961 ;  /* 0x3fb8aa3b10107820 */ /* 0x000fe20000400000 */
[----:B------:R-:W-:Y:S01]  /*5030*/  FMUL R29, R29, 1.4426950216293334961 ;  /* 0x3fb8aa3b1d1d7820 */ /* 0x000fe20000400000 */
[----:B------:R-:W-:Y:S01]  /*5040*/  FMUL R37, R37, 1.4426950216293334961 ;  /* 0x3fb8aa3b25257820 */ /* 0x000fe20000400000 */
[----:B------:R0:W5:Y:S04]  /*5050*/  LDL.LU R197, [R1+0x15c] ;  /* 0x00015c0001c57983 */ /* 0x0001680000300800 */
[----:B------:R-:W-:Y:S01]  /*5060*/  STS.U8 [R81+UR14+0x3e80], R74 ;  /* 0x003e804a51007988 */ /* 0x000fe2000800000e */
[----:B------:R-:W-:Y:S01]  /*5070*/  PRMT R70, RZ, 0x7610, R70 ;  /* 0x00007610ff467816 */ /* 0x000fe20000000046 */
[----:B------:R-:W-:Y:S02]  /*5080*/  MUFU.EX2 R207, R29 ;  /* 0x0000001d00cf7308 */ /* 0x000fe40000000800 */
[----:B------:R0:W5:Y:S04]  /*5090*/  LDL.LU R196, [R1+0x158] ;  /* 0x0001580001c47983 */ /* 0x0001680000300800 */
[----:B------:R-:W-:Y:S04]  /*50a0*/  STS.U8 [R75+UR14+0x2300], R15 ;  /* 0x0023000f4b007988 */ /* 0x000fe8000800000e */
[----:B------:R1:W-:Y:S04]  /*50b0*/  STS.U8 [R75+UR14+0x2700], R7 ;  /* 0x002700074b007988 */ /* 0x0003e8000800000e */
[----:B------:R-:W2:Y:S01]  /*50c0*/  @P2 LDG.E.U8 R70, desc[UR28][R98.64] ;  /* 0x0000001c62462981 */ /* 0x000ea2000c1e1100 */
[----:B-1----:R-:W-:-:S05]  /*50d0*/  IMAD R7, R176, 0x1f, RZ ;  /* 0x0000001fb0077824 */ /* 0x002fca00078e02ff */
[----:B------:R-:W-:-:S04]  /*50e0*/  IADD3 R92, P4, PT, R7, R2, RZ ;  /* 0x00000002075c7210 */ /* 0x000fc80007f9e0ff */
[----:B------:R-:W-:Y:S01]  /*50f0*/  LEA.HI.X.SX32 R93, R7, R3, 0x1, P4 ;  /* 0x00000003075d7211 */ /* 0x000fe200020f0eff */
[----:B------:R-:W-:Y:S01]  /*5100*/  IMAD R7, R176, 0x27, RZ ;  /* 0x00000027b0077824 */ /* 0x000fe200078e02ff */
[----:B------:R-:W-:-:S04]  /*5110*/  PRMT R15, RZ, 0x7610, R15 ;  /* 0x00007610ff0f7816 */ /* 0x000fc8000000000f */
[C---:B------:R-:W-:Y:S02]  /*5120*/  IADD3 R86, P4, PT, R7.reuse, R2, RZ ;  /* 0x0000000207567210 */ /* 0x040fe40007f9e0ff */
[----:B------:R-:W2:Y:S04]  /*5130*/  @P2 LDG.E.U8 R15, desc[UR28][R92.64] ;  /* 0x0000001c5c0f2981 */ /* 0x000ea8000c1e1100 */
[----:B------:R-:W-:Y:S01]  /*5140*/  STS.U8 [R75+UR14+0x2b00], R10 ;  /* 0x002b000a4b007988 */ /* 0x000fe2000800000e */
[----:B------:R-:W-:-:S03]  /*5150*/  LEA.HI.X.SX32 R87, R7, R3, 0x1, P4 ;  /* 0x0000000307577211 */ /* 0x000fc600020f0eff */
[----:B------:R1:W-:Y:S02]  /*5160*/  STS.U8 [R75+UR14+0x2f00], R9 ;  /* 0x002f00094b007988 */ /* 0x0003e4000800000e */
[----:B-1----:R-:W-:-:S06]  /*5170*/  PRMT R9, RZ, 0x7610, R9 ;  /* 0x00007610ff097816 */ /* 0x002fcc0000000009 */
[----:B------:R-:W2:Y:S01]  /*5180*/  @P2 LDG.E.U8 R9, desc[UR28][R86.64] ;  /* 0x0000001c56092981 */ /* 0x000ea2000c1e1100 */
[C---:B------:R-:W-:Y:S02]  /*5190*/  IMAD R7, R176.reuse, 0x2f, RZ ;  /* 0x0000002fb0077824 */ /* 0x040fe400078e02ff */
[----:B------:R-:W-:Y:S01]  /*51a0*/  IMAD R10, R176, 0x3f, RZ ;  /* 0x0000003fb00a7824 */ /* 0x000fe200078e02ff */
[----:B---3--:R-:W-:Y:S04]  /*51b0*/  STS.U8 [R75+UR14+0x3300], R8 ;  /* 0x003300084b007988 */ /* 0x008fe8000800000e */
[----:B----4-:R-:W-:Y:S04]  /*51c0*/  STS.U8 [R75+UR14+0x3700], R13 ;  /* 0x0037000d4b007988 */ /* 0x010fe8000800000e */
[----:B------:R1:W-:Y:S02]  /*51d0*/  STS.U8 [R75+UR14+0x3b00], R12 ;  /* 0x003b000c4b007988 */ /* 0x0003e4000800000e */
[----:B-1----:R-:W-:-:S02]  /*51e0*/  LOP3.LUT R12, R80, 0x70, RZ, 0x3c, !PT ;  /* 0x00000070500c7812 */ /* 0x002fc400078e3cff */
[----:B------:R-:W-:-:S04]  /*51f0*/  IADD3 R80, P4, PT, R7, R2, RZ ;  /* 0x0000000207507210 */ /* 0x000fc80007f9e0ff */
[----:B------:R-:W-:Y:S02]  /*5200*/  LEA.HI.X.SX32 R81, R7, R3, 0x1, P4 ;  /* 0x0000000307517211 */ /* 0x000fe400020f0eff */
[----:B------:R-:W-:-:S06]  /*5210*/  PRMT R7, RZ, 0x7610, R7 ;  /* 0x00007610ff077816 */ /* 0x000fcc0000000007 */
[----:B------:R-:W3:Y:S01]  /*5220*/  @P2 LDG.E.U8 R7, desc[UR28][R80.64] ;  /* 0x0000001c50072981 */ /* 0x000ee2000c1e1100 */
[----:B------:R-:W-:-:S05]  /*5230*/  IMAD R8, R176, 0x37, RZ ;  /* 0x00000037b0087824 */ /* 0x000fca00078e02ff */
[C---:B------:R-:W-:Y:S01]  /*5240*/  IADD3 R74, P4, PT, R8.reuse, R2, RZ ;  /* 0x00000002084a7210 */ /* 0x040fe20007f9e0ff */
[----:B------:R1:W-:Y:S04]  /*5250*/  STS.U8 [R75+UR14+0x3f00], R11 ;  /* 0x003f000b4b007988 */ /* 0x0003e8000800000e */
[----:B--2---:R-:W-:Y:S04]  /*5260*/  STS.U8 [R12+UR14+0x2380], R14 ;  /* 0x0023800e0c007988 */ /* 0x004fe8000800000e */
[----:B------:R-:W-:Y:S01]  /*5270*/  STS.U8 [R12+UR14+0x2780], R71 ;  /* 0x002780470c007988 */ /* 0x000fe2000800000e */
[----:B-1----:R-:W-:-:S02]  /*5280*/  LEA.HI.X.SX32 R75, R8, R3, 0x1, P4 ;  /* 0x00000003084b7211 */ /* 0x002fc400020f0eff */
[----:B------:R-:W-:-:S06]  /*5290*/  PRMT R8, RZ, 0x7610, R8 ;  /* 0x00007610ff087816 */ /* 0x000fcc0000000008 */
[----:B------:R-:W2:Y:S04]  /*52a0*/  @P2 LDG.E.U8 R8, desc[UR28][R74.64] ;  /* 0x0000001c4a082981 */ /* 0x000ea8000c1e1100 */
[----:B------:R1:W-:Y:S02]  /*52b0*/  STS.U8 [R12+UR14+0x2b80], R70 ;  /* 0x002b80460c007988 */ /* 0x0003e4000800000e */
[----:B-1----:R-:W-:-:S04]  /*52c0*/  IADD3 R70, P4, PT, R10, R2, RZ ;  /* 0x000000020a467210 */ /* 0x002fc80007f9e0ff */
[----:B------:R-:W-:Y:S01]  /*52d0*/  LEA.HI.X.SX32 R71, R10, R3, 0x1, P4 ;  /* 0x000000030a477211 */ /* 0x000fe200020f0eff */
[----:B------:R-:W-:Y:S04]  /*52e0*/  STS.U8 [R12+UR14+0x2f80], R15 ;  /* 0x002f800f0c007988 */ /* 0x000fe8000800000e */
[----:B------:R1:W-:Y:S02]  /*52f0*/  STS.U8 [R12+UR14+0x3380], R9 ;  /* 0x003380090c007988 */ /* 0x0003e4000800000e */
[----:B-1----:R-:W-:-:S06]  /*5300*/  PRMT R9, RZ, 0x7610, R9 ;  /* 0x00007610ff097816 */ /* 0x002fcc0000000009 */
[----:B------:R-:W4:Y:S01]  /*5310*/  @P2 LDG.E.U8 R9, desc[UR28][R70.64] ;  /* 0x0000001c46092981 */ /* 0x000f22000c1e1100 */
[----:B------:R-:W1:Y:S08]  /*5320*/  MUFU.EX2 R176, R16 ;  /* 0x0000001000b07308 */ /* 0x000e700000000800 */
[----:B------:R1:W-:Y:S02]  /*5330*/  MUFU.EX2 R29, R37 ;  /* 0x00000025001d7308 */ /* 0x0003e40000000800 */
[----:B-1----:R-:W-:-:S02]  /*5340*/  FADD R37, R176, R177 ;  /* 0x000000b1b0257221 */ /* 0x002fc40000000000 */
[----:B------:R0:W5:Y:S01]  /*5350*/  LDL.LU R177, [R1+0x154] ;  /* 0x0001540001b17983 */ /* 0x0001620000300800 */
[----:B------:R-:W1:Y:S01]  /*5360*/  S2R R13, SR_TID.X ;  /* 0x00000000000d7919 */ /* 0x000e620000002100 */
[--C-:B------:R-:W-:Y:S01]  /*5370*/  FFMA R17, R17, UR6, -R0.reuse ;  /* 0x0000000611117c23 */ /* 0x100fe20008000800 */
[----:B------:R-:W-:-:S03]  /*5380*/  FFMA R18, R18, UR6, -R0 ;  /* 0x0000000612127c23 */ /* 0x000fc60008000800 */
[----:B------:R-:W-:Y:S01]  /*5390*/  FMUL R10, R17, 1.4426950216293334961 ;  /* 0x3fb8aa3b110a7820 */ /* 0x000fe20000400000 */
[----:B------:R-:W-:Y:S01]  /*53a0*/  FMUL R18, R18, 1.4426950216293334961 ;  /* 0x3fb8aa3b12127820 */ /* 0x000fe20000400000 */
[----:B------:R-:W-:-:S03]  /*53b0*/  FFMA R19, R19, UR6, -R0 ;  /* 0x0000000613137c23 */ /* 0x000fc60008000800 */
[----:B------:R0:W-:Y:S01]  /*53c0*/  MUFU.EX2 R206, R18 ;  /* 0x0000001200ce7308 */ /* 0x0001e20000000800 */
[----:B------:R-:W-:-:S07]  /*53d0*/  FFMA R20, R20, UR6, -R0 ;  /* 0x0000000614147c23 */ /* 0x000fce0008000800 */
[----:B------:R-:W1:Y:S01]  /*53e0*/  MUFU.EX2 R10, R10 ;  /* 0x0000000a000a7308 */ /* 0x000e620000000800 */
[----:B0-----:R-:W-:Y:S01]  /*53f0*/  FMUL R18, R19, 1.4426950216293334961 ;  /* 0x3fb8aa3b13127820 */ /* 0x001fe20000400000 */
[----:B-1----:R-:W-:-:S05]  /*5400*/  IMAD.SHL.U32 R16, R13, 0x10, RZ ;  /* 0x000000100d107824 */ /* 0x002fca00078e00ff */
[----:B------:R-:W-:Y:S01]  /*5410*/  LOP3.LUT R16, R16, 0x70, RZ, 0xc0, !PT ;  /* 0x0000007010107812 */ /* 0x000fe200078ec0ff */
[----:B------:R-:W0:Y:S01]  /*5420*/  MUFU.EX2 R18, R18 ;  /* 0x0000001200127308 */ /* 0x000e220000000800 */
[----:B------:R-:W-:Y:S01]  /*5430*/  FMUL R20, R20, 1.4426950216293334961 ;  /* 0x3fb8aa3b14147820 */ /* 0x000fe20000400000 */
[--C-:B------:R-:W-:Y:S01]  /*5440*/  FFMA R21, R21, UR6, -R0.reuse ;  /* 0x0000000615157c23 */ /* 0x100fe20008000800 */
[--C-:B------:R-:W-:Y:S01]  /*5450*/  FFMA R22, R22, UR6, -R0.reuse ;  /* 0x0000000616167c23 */ /* 0x100fe20008000800 */
[--C-:B------:R-:W-:Y:S02]  /*5460*/  FFMA R23, R23, UR6, -R0.reuse ;  /* 0x0000000617177c23 */ /* 0x100fe40008000800 */
[----:B------:R-:W-:Y:S02]  /*5470*/  FMUL R21, R21, 1.4426950216293334961 ;  /* 0x3fb8aa3b15157820 */ /* 0x000fe40000400000 */
[----:B------:R-:W1:Y:S01]  /*5480*/  MUFU.EX2 R214, R20 ;  /* 0x0000001400d67308 */ /* 0x000e620000000800 */
[----:B------:R-:W-:Y:S01]  /*5490*/  FMUL R14, R22, 1.4426950216293334961 ;  /* 0x3fb8aa3b160e7820 */ /* 0x000fe20000400000 */
[----:B------:R-:W-:Y:S01]  /*54a0*/  FADD R37, R10, R37 ;  /* 0x000000250a257221 */ /* 0x000fe20000000000 */
[----:B------:R-:W-:-:S05]  /*54b0*/  FFMA R24, R24, UR6, -R0 ;  /* 0x0000000618187c23 */ /* 0x000fca0008000800 */
[----:B------:R-:W3:Y:S01]  /*54c0*/  MUFU.EX2 R211, R21 ;  /* 0x0000001500d37308 */ /* 0x000ee20000000800 */
[----:B------:R-:W-:Y:S01]  /*54d0*/  FADD R37, R206, R37 ;  /* 0x00000025ce257221 */ /* 0x000fe20000000000 */
[----:B------:R-:W-:Y:S01]  /*54e0*/  FMUL R24, R24, 1.4426950216293334961 ;  /* 0x3fb8aa3b18187820 */ /* 0x000fe20000400000 */
[----:B------:R-:W-:-:S05]  /*54f0*/  FFMA R25, R25, UR6, -R0 ;  /* 0x0000000619197c23 */ /* 0x000fca0008000800 */
[----:B------:R-:W3:Y:S01]  /*5500*/  MUFU.EX2 R14, R14 ;  /* 0x0000000e000e7308 */ /* 0x000ee20000000800 */
[----:B0-----:R-:W-:Y:S01]  /*5510*/  FADD R37, R18, R37 ;  /* 0x0000002512257221 */ /* 0x001fe20000000000 */
[--C-:B------:R-:W-:Y:S01]  /*5520*/  FFMA R26, R26, UR6, -R0.reuse ;  /* 0x000000061a1a7c23 */ /* 0x100fe20008000800 */
[----:B------:R-:W-:Y:S01]  /*5530*/  FMUL R25, R25, 1.4426950216293334961 ;  /* 0x3fb8aa3b19197820 */ /* 0x000fe20000400000 */
[----:B------:R-:W-:Y:S01]  /*5540*/  FFMA R27, R27, UR6, -R0 ;  /* 0x000000061b1b7c23 */ /* 0x000fe20008000800 */
[----:B-1----:R-:W-:Y:S01]  /*5550*/  FADD R37, R214, R37 ;  /* 0x00000025d6257221 */ /* 0x002fe20000000000 */
[----:B---3--:R0:W-:Y:S02]  /*5560*/  STS.U8 [R12+UR14+0x3780], R7 ;  /* 0x003780070c007988 */ /* 0x0081e4000800000e */
[----:B0-----:R-:W-:-:S05]  /*5570*/  LOP3.LUT R7, R13, 0x60, RZ, 0xc0, !PT ;  /* 0x000000600d077812 */ /* 0x001fca00078ec0ff */
[----:B------:R-:W-:Y:S01]  /*5580*/  IMAD R16, R7, 0x40, R16 ;  /* 0x0000004007107824 */ /* 0x000fe200078e0210 */
[----:B------:R-:W-:-:S05]  /*5590*/  LOP3.LUT R7, R13, 0x10, RZ, 0xc0, !PT ;  /* 0x000000100d077812 */ /* 0x000fca00078ec0ff */
[----:B------:R-:W-:-:S05]  /*55a0*/  IMAD.SHL.U32 R7, R7, 0x4, RZ ;  /* 0x0000000407077824 */ /* 0x000fca00078e00ff */
[----:B------:R-:W-:Y:S02]  /*55b0*/  LOP3.LUT R16, R16, R7, RZ, 0x3c, !PT ;  /* 0x0000000710107212 */ /* 0x000fe400078e3cff */
[----:B------:R-:W-:Y:S01]  /*55c0*/  LOP3.LUT R7, R13, 0xf, RZ, 0xc0, !PT ;  /* 0x0000000f0d077812 */ /* 0x000fe200078ec0ff */
[----:B------:R-:W-:Y:S01]  /*55d0*/  FMUL R13, R23, 1.4426950216293334961 ;  /* 0x3fb8aa3b170d7820 */ /* 0x000fe20000400000 */
[----:B------:R-:W-:Y:S08]  /*55e0*/  MUFU.EX2 R210, R24 ;  /* 0x0000001800d27308 */ /* 0x000ff00000000800 */
[----:B------:R-:W0:Y:S01]  /*55f0*/  MUFU.EX2 R13, R13 ;  /* 0x0000000d000d7308 */ /* 0x000e220000000800 */
[----:B------:R-:W-:Y:S01]  /*5600*/  FADD R37, R211, R37 ;  /* 0x00000025d3257221 */ /* 0x000fe20000000000 */
[----:B------:R-:W-:Y:S01]  /*5610*/  FMUL R11, R27, 1.4426950216293334961 ;  /* 0x3fb8aa3b1b0b7820 */ /* 0x000fe20000400000 */
[----:B------:R-:W-:-:S05]  /*5620*/  FFMA R28, R28, UR6, -R0 ;  /* 0x000000061c1c7c23 */ /* 0x000fca0008000800 */
[----:B------:R-:W1:Y:S01]  /*5630*/  MUFU.EX2 R209, R25 ;  /* 0x0000001900d17308 */ /* 0x000e620000000800 */
[----:B------:R-:W-:Y:S01]  /*5640*/  FADD R37, R14, R37 ;  /* 0x000000250e257221 */ /* 0x000fe20000000000 */
[----:B------:R-:W-:Y:S01]  /*5650*/  IMAD R16, R7, 0x80, R16 ;  /* 0x0000008007107824 */ /* 0x000fe200078e0210 */
[----:B------:R-:W-:Y:S01]  /*5660*/  F2FP.SATFINITE.E4M3.F32.PACK_AB_MERGE_C R7, R18, R206, RZ ;  /* 0x000000ce1207723e */ /* 0x000fe200048070ff */
[----:B------:R-:W-:Y:S01]  /*5670*/  FMUL R28, R28, 1.4426950216293334961 ;  /* 0x3fb8aa3b1c1c7820 */ /* 0x000fe20000400000 */
[----:B------:R-:W-:-:S03]  /*5680*/  FFMA R30, R30, UR6, -R0 ;  /* 0x000000061e1e7c23 */ /* 0x000fc60008000800 */
[----:B------:R-:W-:Y:S01]  /*5690*/  MUFU.EX2 R11, R11 ;  /* 0x0000000b000b7308 */ /* 0x000fe20000000800 */
[----:B0-----:R-:W-:Y:S01]  /*56a0*/  FADD R37, R13, R37 ;  /* 0x000000250d257221 */ /* 0x001fe20000000000 */
[----:B------:R-:W-:Y:S01]  /*56b0*/  F2FP.SATFINITE.E4M3.F32.PACK_AB_MERGE_C R7, R10, R176, R7 ;  /* 0x000000b00a07723e */ /* 0x000fe20004807007 */
[----:B------:R-:W-:Y:S02]  /*56c0*/  FFMA R31, R31, UR6, -R0 ;  /* 0x000000061f1f7c23 */ /* 0x000fe40008000800 */
[----:B------:R-:W-:-:S03]  /*56d0*/  FADD R37, R210, R37 ;  /* 0x00000025d2257221 */ /* 0x000fc60000000000 */
[----:B------:R-:W-:Y:S01]  /*56e0*/  MUFU.EX2 R208, R28 ;  /* 0x0000001c00d07308 */ /* 0x000fe20000000800 */
[----:B-1----:R-:W-:Y:S01]  /*56f0*/  FADD R37, R209, R37 ;  /* 0x00000025d1257221 */ /* 0x002fe20000000000 */
[--C-:B------:R-:W-:Y:S01]  /*5700*/  FFMA R32, R32, UR6, -R0.reuse ;  /* 0x0000000620207c23 */ /* 0x100fe20008000800 */
[----:B--2---:R0:W-:Y:S03]  /*5710*/  STS.U8 [R12+UR14+0x3b80], R8 ;  /* 0x003b80080c007988 */ /* 0x0041e6000800000e */
[----:B------:R-:W-:Y:S01]  /*5720*/  FMUL R32, R32, 1.4426950216293334961 ;  /* 0x3fb8aa3b20207820 */ /* 0x000fe20000400000 */
[--C-:B------:R-:W-:Y:S01]  /*5730*/  FFMA R33, R33, UR6, -R0.reuse ;  /* 0x0000000621217c23 */ /* 0x100fe20008000800 */
[----:B------:R-:W-:-:S03]  /*5740*/  FFMA R34, R34, UR6, -R0 ;  /* 0x0000000622227c23 */ /* 0x000fc60008000800 */
[----:B------:R-:W-:Y:S01]  /*5750*/  FMUL R33, R33, 1.4426950216293334961 ;  /* 0x3fb8aa3b21217820 */ /* 0x000fe20000400000 */
[----:B------:R-:W-:Y:S01]  /*5760*/  MUFU.EX2 R32, R32 ;  /* 0x0000002000207308 */ /* 0x000fe20000000800 */
[--C-:B------:R-:W-:Y:S01]  /*5770*/  FFMA R35, R35, UR6, -R0.reuse ;  /* 0x0000000623237c23 */ /* 0x100fe20008000800 */
[----:B------:R-:W-:-:S03]  /*5780*/  FFMA R36, R36, UR6, -R0 ;  /* 0x0000000624247c23 */ /* 0x000fc60008000800 */
[----:B------:R-:W-:-:S03]  /*5790*/  FMUL R15, R35, 1.4426950216293334961 ;  /* 0x3fb8aa3b230f7820 */ /* 0x000fc60000400000 */
[----:B------:R-:W-:Y:S01]  /*57a0*/  MUFU.EX2 R33, R33 ;  /* 0x0000002100217308 */ /* 0x000fe20000000800 */
[----:B------:R-:W-:Y:S01]  /*57b0*/  FMUL R36, R36, 1.4426950216293334961 ;  /* 0x3fb8aa3b24247820 */ /* 0x000fe20000400000 */
[----:B------:R-:W-:-:S06]  /*57c0*/  FFMA R38, R38, UR6, -R0 ;  /* 0x0000000626267c23 */ /* 0x000fcc0008000800 */
[----:B------:R-:W-:Y:S01]  /*57d0*/  MUFU.EX2 R15, R15 ;  /* 0x0000000f000f7308 */ /* 0x000fe20000000800 */
[----:B0-----:R-:W-:Y:S01]  /*57e0*/  FMUL R8, R38, 1.4426950216293334961 ;  /* 0x3fb8aa3b26087820 */ /* 0x001fe20000400000 */
[----:B------:R-:W-:-:S06]  /*57f0*/  FFMA R39, R39, UR6, -R0 ;  /* 0x0000000627277c23 */ /* 0x000fcc0008000800 */
[----:B------:R-:W-:Y:S01]  /*5800*/  MUFU.EX2 R36, R36 ;  /* 0x0000002400247308 */ /* 0x000fe20000000800 */
[----:B------:R-:W-:Y:S01]  /*5810*/  FMUL R22, R39, 1.4426950216293334961 ;  /* 0x3fb8aa3b27167820 */ /* 0x000fe20000400000 */
[----:B------:R-:W-:Y:S01]  /*5820*/  FFMA R40, R40, UR6, -R0 ;  /* 0x0000000628287c23 */ /* 0x000fe20008000800 */
[----:B----4-:R0:W-:Y:S02]  /*5830*/  STS.U8 [R12+UR14+0x3f80], R9 ;  /* 0x003f80090c007988 */ /* 0x0101e4000800000e */
[----:B0-----:R-:W-:-:S06]  /*5840*/  FMUL R12, R26, 1.4426950216293334961 ;  /* 0x3fb8aa3b1a0c7820 */ /* 0x001fcc0000400000 */
[----:B------:R-:W0:Y:S01]  /*5850*/  MUFU.EX2 R12, R12 ;  /* 0x0000000c000c7308 */ /* 0x000e220000000800 */
[----:B------:R-:W-:Y:S01]  /*5860*/  FMUL R9, R30, 1.4426950216293334961 ;  /* 0x3fb8aa3b1e097820 */ /* 0x000fe20000400000 */
[----:B------:R1:W-:Y:S06]  /*5870*/  STS.128 [R16+UR14], R4 ;  /* 0x0000000410007988 */ /* 0x0003ec0008000c0e */
[----:B------:R-:W2:Y:S01]  /*5880*/  MUFU.EX2 R9, R9 ;  /* 0x0000000900097308 */ /* 0x000ea20000000800 */
[----:B-1----:R-:W-:Y:S01]  /*5890*/  FMUL R5, R31, 1.4426950216293334961 ;  /* 0x3fb8aa3b1f057820 */ /* 0x002fe20000400000 */
[----:B0-----:R-:W-:-:S04]  /*58a0*/  FADD R37, R12, R37 ;  /* 0x000000250c257221 */ /* 0x001fc80000000000 */
[----:B------:R-:W-:Y:S02]  /*58b0*/  FADD R37, R11, R37 ;  /* 0x000000250b257221 */ /* 0x000fe40000000000 */
[----:B------:R-:W0:Y:S01]  /*58c0*/  MUFU.EX2 R5, R5 ;  /* 0x0000000500057308 */ /* 0x000e220000000800 */
[----:B------:R-:W-:Y:S01]  /*58d0*/  FMUL R4, R34, 1.4426950216293334961 ;  /* 0x3fb8aa3b22047820 */ /* 0x000fe20000400000 */
[----:B------:R-:W-:-:S04]  /*58e0*/  FADD R37, R208, R37 ;  /* 0x00000025d0257221 */ /* 0x000fc80000000000 */
[----:B------:R-:W-:Y:S02]  /*58f0*/  FADD R37, R207, R37 ;  /* 0x00000025cf257221 */ /* 0x000fe40000000000 */
[----:B------:R-:W1:Y:S02]  /*5900*/  MUFU.EX2 R4, R4 ;  /* 0x0000000400047308 */ /* 0x000e640000000800 */
[----:B--2---:R-:W-:-:S04]  /*5910*/  FADD R37, R9, R37 ;  /* 0x0000002509257221 */ /* 0x004fc80000000000 */
[----:B0-----:R-:W-:-:S04]  /*5920*/  FADD R37, R5, R37 ;  /* 0x0000002505257221 */ /* 0x001fc80000000000 */
[----:B------:R-:W-:Y:S01]  /*5930*/  FADD R37, R32, R37 ;  /* 0x0000002520257221 */ /* 0x000fe20000000000 */
[----:B------:R-:W0:Y:S03]  /*5940*/  MUFU.EX2 R8, R8 ;  /* 0x0000000800087308 */ /* 0x000e260000000800 */
[----:B------:R-:W-:Y:S01]  /*5950*/  FADD R37, R33, R37 ;  /* 0x0000002521257221 */ /* 0x000fe20000000000 */
[----:B------:R-:W-:Y:S01]  /*5960*/  FMUL R40, R40, 1.4426950216293334961 ;  /* 0x3fb8aa3b28287820 */ /* 0x000fe20000400000 */
[--C-:B------:R-:W-:Y:S02]  /*5970*/  FFMA R41, R41, UR6, -R0.reuse ;  /* 0x0000000629297c23 */ /* 0x100fe40008000800 */
[----:B-1----:R-:W-:Y:S01]  /*5980*/  FADD R37, R4, R37 ;  /* 0x0000002504257221 */ /* 0x002fe20000000000 */
[----:B------:R-:W1:Y:S01]  /*5990*/  MUFU.EX2 R22, R22 ;  /* 0x0000001600167308 */ /* 0x000e620000000800 */
[----:B------:R-:W-:Y:S01]  /*59a0*/  FMUL R41, R41, 1.4426950216293334961 ;  /* 0x3fb8aa3b29297820 */ /* 0x000fe20000400000 */
[--C-:B------:R-:W-:Y:S01]  /*59b0*/  FFMA R42, R42, UR6, -R0.reuse ;  /* 0x000000062a2a7c23 */ /* 0x100fe20008000800 */
[----:B------:R-:W-:Y:S01]  /*59c0*/  FADD R37, R15, R37 ;  /* 0x000000250f257221 */ /* 0x000fe20000000000 */
[----:B------:R-:W-:-:S02]  /*59d0*/  FFMA R43, R43, UR6, -R0 ;  /* 0x000000062b2b7c23 */ /* 0x000fc40008000800 */
[----:B------:R-:W-:Y:S01]  /*59e0*/  FMUL R7, R42, 1.4426950216293334961 ;  /* 0x3fb8aa3b2a077820 */ /* 0x000fe20000400000 */
[----:B------:R-:W-:Y:S01]  /*59f0*/  FADD R37, R36, R37 ;  /* 0x0000002524257221 */ /* 0x000fe20000000000 */
[----:B------:R-:W2:Y:S01]  /*5a00*/  MUFU.EX2 R40, R40 ;  /* 0x0000002800287308 */ /* 0x000ea20000000800 */
[----:B------:R-:W-:Y:S01]  /*5a10*/  FMUL R19, R43, 1.4426950216293334961 ;  /* 0x3fb8aa3b2b137820 */ /* 0x000fe20000400000 */
[----:B------:R-:W-:Y:S01]  /*5a20*/  FFMA R44, R44, UR6, -R0 ;  /* 0x000000062c2c7c23 */ /* 0x000fe20008000800 */
[----:B------:R-:W-:-:S05]  /*5a30*/  FADD R37, R29, R37 ;  /* 0x000000251d257221 */ /* 0x000fca0000000000 */
[----:B------:R-:W3:Y:S01]  /*5a40*/  MUFU.EX2 R41, R41 ;  /* 0x0000002900297308 */ /* 0x000ee20000000800 */
[----:B0-----:R-:W-:Y:S01]  /*5a50*/  FADD R37, R8, R37 ;  /* 0x0000002508257221 */ /* 0x001fe20000000000 */
[----:B------:R-:W-:Y:S01]  /*5a60*/  FMUL R44, R44, 1.4426950216293334961 ;  /* 0x3fb8aa3b2c2c7820 */ /* 0x000fe20000400000 */
[----:B------:R-:W-:-:S05]  /*5a70*/  FFMA R45, R45, UR6, -R0 ;  /* 0x000000062d2d7c23 */ /* 0x000fca0008000800 */
[----:B------:R-:W0:Y:S01]  /*5a80*/  MUFU.EX2 R7, R7 ;  /* 0x0000000700077308 */ /* 0x000e220000000800 */
[----:B-1----:R-:W-:Y:S01]  /*5a90*/  FADD R37, R22, R37 ;  /* 0x0000002516257221 */ /* 0x002fe20000000000 */
[----:B------:R-:W-:Y:S01]  /*5aa0*/  FMUL R45, R45, 1.4426950216293334961 ;  /* 0x3fb8aa3b2d2d7820 */ /* 0x000fe20000400000 */
[----:B------:R-:W-:-:S05]  /*5ab0*/  FFMA R46, R46, UR6, -R0 ;  /* 0x000000062e2e7c23 */ /* 0x000fca0008000800 */
[----:B------:R-:W1:Y:S01]  /*5ac0*/  MUFU.EX2 R19, R19 ;  /* 0x0000001300137308 */ /* 0x000e620000000800 */
[----:B--2---:R-:W-:Y:S01]  /*5ad0*/  FADD R37, R40, R37 ;  /* 0x0000002528257221 */ /* 0x004fe20000000000 */
[----:B------:R-:W-:Y:S01]  /*5ae0*/  FMUL R6, R46, 1.4426950216293334961 ;  /* 0x3fb8aa3b2e067820 */ /* 0x000fe20000400000 */
[----:B------:R-:W-:-:S05]  /*5af0*/  FFMA R47, R47, UR6, -R0 ;  /* 0x000000062f2f7c23 */ /* 0x000fca0008000800 */
[----:B------:R-:W2:Y:S01]  /*5b00*/  MUFU.EX2 R44, R44 ;  /* 0x0000002c002c7308 */ /* 0x000ea20000000800 */
[----:B---3--:R-:W-:Y:S01]  /*5b10*/  FADD R37, R41, R37 ;  /* 0x0000002529257221 */ /* 0x008fe20000000000 */
[----:B------:R-:W-:Y:S01]  /*5b20*/  FMUL R10, R47, 1.4426950216293334961 ;  /* 0x3fb8aa3b2f0a7820 */ /* 0x000fe20000400000 */
[----:B------:R-:W-:-:S05]  /*5b30*/  FFMA R48, R48, UR6, -R0 ;  /* 0x0000000630307c23 */ /* 0x000fca0008000800 */
        /* <DEDUP_REMOVED lines=13> */
[----:B------:R-:W-:Y:S01]  /*5c10*/  F2FP.SATFINITE.E4M3.F32.PACK_AB_MERGE_C R25, R11, R12, RZ ;  /* 0x0000000c0b19723e */ /* 0x000fe200048070ff */
[----:B---3--:R-:W-:Y:S01]  /*5c20*/  FADD R37, R45, R37 ;  /* 0x000000252d257221 */ /* 0x008fe20000000000 */
[----:B------:R-:W-:Y:S01]  /*5c30*/  FMUL R11, R51, 1.4426950216293334961 ;  /* 0x3fb8aa3b330b7820 */ /* 0x000fe20000400000 */
[----:B------:R-:W-:-:S04]  /*5c40*/  FFMA R52, R52, UR6, -R0 ;  /* 0x0000000634347c23 */ /* 0x000fc80008000800 */
        /* <DEDUP_REMOVED lines=9> */
[----:B------:R-:W-:Y:S01]  /*5ce0*/  F2FP.SATFINITE.E4M3.F32.PACK_AB_MERGE_C R28, R13, R14, RZ ;  /* 0x0000000e0d1c723e */ /* 0x000fe200048070ff */
[----:B--2---:R-:W-:Y:S01]  /*5cf0*/  FADD R37, R48, R37 ;  /* 0x0000002530257221 */ /* 0x004fe20000000000 */
[----:B------:R-:W-:Y:S01]  /*5d00*/  FMUL R13, R54, 1.4426950216293334961 ;  /* 0x3fb8aa3b360d7820 */ /* 0x000fe20000400000 */
[----:B------:R-:W-:-:S04]  /*5d10*/  FFMA R55, R55, UR6, -R0 ;  /* 0x0000000637377c23 */ /* 0x000fc80008000800 */
        /* <DEDUP_REMOVED lines=55> */
[----:B------:R-:W-:-:S05]  /*6090*/  FMUL R8, R67, 1.4426950216293334961 ;  /* 0x3fb8aa3b43087820 */ /* 0x000fca0000400000 */
[----:B------:R-:W3:Y:S01]  /*60a0*/  MUFU.EX2 R17, R17 ;  /* 0x0000001100117308 */ /* 0x000ee20000000800 */
[----:B0-----:R-:W-:-:S07]  /*60b0*/  FADD R37, R9, R37 ;  /* 0x0000002509257221 */ /* 0x001fce0000000000 */
[----:B------:R-:W0:Y:S01]  /*60c0*/  MUFU.EX2 R7, R7 ;  /* 0x0000000700077308 */ /* 0x000e220000000800 */
[----:B-1----:R-:W-:-:S07]  /*60d0*/  FADD R37, R6, R37 ;  /* 0x0000002506257221 */ /* 0x002fce0000000000 */
[----:B------:R-:W1:Y:S01]  /*60e0*/  MUFU.EX2 R8, R8 ;  /* 0x0000000800087308 */ /* 0x000e620000000800 */
[----:B--2---:R-:W-:-:S04]  /*60f0*/  FADD R37, R18, R37 ;  /* 0x0000002512257221 */ /* 0x004fc80000000000 */
[----:B---3--:R-:W-:Y:S01]  /*6100*/  FADD R37, R17, R37 ;  /* 0x0000002511257221 */ /* 0x008fe20000000000 */
[----:B------:R-:W-:Y:S02]  /*6110*/  F2FP.SATFINITE.E4M3.F32.PACK_AB_MERGE_C R6, R6, R9, RZ ;  /* 0x000000090606723e */ /* 0x000fe400048070ff */
[----:B------:R-:W-:Y:S01]  /*6120*/  F2FP.SATFINITE.E4M3.F32.PACK_AB_MERGE_C R9, R41, R40, R19 ;  /* 0x000000282909723e */ /* 0x000fe20004807013 */
[----:B0-----:R-:W-:Y:S01]  /*6130*/  FADD R37, R7, R37 ;  /* 0x0000002507257221 */ /* 0x001fe20000000000 */
[----:B------:R-:W-:Y:S01]  /*6140*/  FADD R19, -R0, -INF ;  /* 0xff80000000137421 */ /* 0x000fe20000000100 */
[----:B------:R-:W-:Y:S02]  /*6150*/  F2FP.SATFINITE.E4M3.F32.PACK_AB_MERGE_C R11, R11, R26, RZ ;  /* 0x0000001a0b0b723e */ /* 0x000fe400048070ff */
[C---:B-1----:R-:W-:Y:S01]  /*6160*/  F2FP.SATFINITE.E4M3.F32.PACK_AB_MERGE_C R7, R8.reuse, R7, RZ ;  /* 0x000000070807723e */ /* 0x042fe200048070ff */
[----:B------:R-:W-:Y:S01]  /*6170*/  FADD R37, R8, R37 ;  /* 0x0000002508257221 */ /* 0x000fe20000000000 */
[----:B------:R-:W-:Y:S01]  /*6180*/  F2FP.SATFINITE.E4M3.F32.PACK_AB_MERGE_C R8, R29, R36, R22 ;  /* 0x000000241d08723e */ /* 0x000fe20004807016 */
[----:B------:R-:W-:Y:S01]  /*6190*/  FMUL R36, R19, 1.4426950216293334961 ;  /* 0x3fb8aa3b13247820 */ /* 0x000fe20000400000 */
[----:B------:R-:W-:-:S02]  /*61a0*/  F2FP.SATFINITE.E4M3.F32.PACK_AB_MERGE_C R4, R4, R13, RZ ;  /* 0x0000000d0404723e */ /* 0x000fc400048070ff */
[----:B------:R-:W-:Y:S02]  /*61b0*/  F2FP.SATFINITE.E4M3.F32.PACK_AB_MERGE_C R5, R5, R12, RZ ;  /* 0x0000000c0505723e */ /* 0x000fe400048070ff */
[----:B------:R-:W-:Y:S01]  /*61c0*/  F2FP.SATFINITE.E4M3.F32.PACK_AB_MERGE_C R7, R17, R18, R7 ;  /* 0x000000121107723e */ /* 0x000fe20004807007 */
[----:B------:R-:W0:Y:S01]  /*61d0*/  MUFU.EX2 R36, R36 ;  /* 0x0000002400247308 */ /* 0x000e220000000800 */
[----:B------:R-:W-:Y:S02]  /*61e0*/  F2FP.SATFINITE.E4M3.F32.PACK_AB_MERGE_C R13, R209, R210, R25 ;  /* 0x000000d2d10d723e */ /* 0x000fe40004807019 */
[----:B------:R-:W-:Y:S02]  /*61f0*/  F2FP.SATFINITE.E4M3.F32.PACK_AB_MERGE_C R12, R211, R214, R28 ;  /* 0x000000d6d30c723e */ /* 0x000fe4000480701c */
[----:B------:R-:W-:Y:S02]  /*6200*/  F2FP.SATFINITE.E4M3.F32.PACK_AB_MERGE_C R14, R207, R208, R14 ;  /* 0x000000d0cf0e723e */ /* 0x000fe4000480700e */
[----:B------:R-:W-:-:S02]  /*6210*/  F2FP.SATFINITE.E4M3.F32.PACK_AB_MERGE_C R15, R33, R32, R15 ;  /* 0x00000020210f723e */ /* 0x000fc4000480700f */
[C---:B------:R-:W-:Y:S02]  /*6220*/  LOP3.LUT R18, R16.reuse, 0x10, RZ, 0x3c, !PT ;  /* 0x0000001010127812 */ /* 0x040fe400078e3cff */
[----:B------:R-:W-:Y:S02]  /*6230*/  F2FP.SATFINITE.E4M3.F32.PACK_AB_MERGE_C R10, R45, R44, R10 ;  /* 0x0000002c2d0a723e */ /* 0x000fe4000480700a */
[----:B------:R-:W-:Y:S02]  /*6240*/  F2FP.SATFINITE.E4M3.F32.PACK_AB_MERGE_C R11, R49, R48, R11 ;  /* 0x00000030310b723e */ /* 0x000fe4000480700b */
[----:B------:R-:W-:Y:S02]  /*6250*/  LOP3.LUT R17, R16, 0x20, RZ, 0x3c, !PT ;  /* 0x0000002010117812 */ /* 0x000fe400078e3cff */
[----:B------:R-:W-:Y:S02]  /*6260*/  F2FP.SATFINITE.E4M3.F32.PACK_AB_MERGE_C R5, R23, R24, R5 ;  /* 0x000000181705723e */ /* 0x000fe40004807005 */
[----:B------:R-:W-:-:S02]  /*6270*/  F2FP.SATFINITE.E4M3.F32.PACK_AB_MERGE_C R4, R27, R52, R4 ;  /* 0x000000341b04723e */ /* 0x000fc40004807004 */
[----:B------:R-:W-:Y:S02]  /*6280*/  F2FP.SATFINITE.E4M3.F32.PACK_AB_MERGE_C R6, R20, R21, R6 ;  /* 0x000000151406723e */ /* 0x000fe40004807006 */
[----:B------:R-:W-:Y:S01]  /*6290*/  LOP3.LUT R16, R16, 0x30, RZ, 0x3c, !PT ;  /* 0x0000003010107812 */ /* 0x000fe200078e3cff */
[----:B------:R-:W-:Y:S01]  /*62a0*/  STS.128 [R18+UR14], R12 ;  /* 0x0000000c12007988 */ /* 0x000fe20008000c0e */
[----:B------:R-:W-:-:S03]  /*62b0*/  UIADD3 UR4, UPT, UPT, UR11, -0x80, URZ ;  /* 0xffffff800b047890 */ /* 0x000fc6000fffe0ff */
[----:B------:R-:W-:Y:S04]  /*62c0*/  STS.128 [R17+UR14], R8 ;  /* 0x0000000811007988 */ /* 0x000fe80008000c0e */
[----:B------:R1:W-:Y:S04]  /*62d0*/  STS.128 [R16+UR14], R4 ;  /* 0x0000000410007988 */ /* 0x0003e80008000c0e */
[----:B------:R2:W3:Y:S01]  /*62e0*/  SHFL.BFLY PT, R38, R37, 0x10, 0x1f ;  /* 0x0e001f0025267f89 */ /* 0x0004e200000e0000 */
[----:B-1----:R-:W1:Y:S01]  /*62f0*/  LDTM.16dp32bit_t0_t15.x32 R4, tmem[UR15] ;  /* 0x0000000f000479ee */ /* 0x002e620008a80000 */
[----:B------:R-:W4:Y:S01]  /*6300*/  LDTM.16dp32bit_t16_t31.x32 R4, tmem[UR15+0x20] ;  /* 0x0000200f000479ee */ /* 0x000f220008aa0000 */
[----:B------:R-:W-:Y:S01]  /*6310*/  NOP ;  /* 0x0000000000007918 */ /* 0x000fe20000000000 */
[----:B0-2---:R-:W-:Y:S05]  /*6320*/  @!P2 BRA `(.L_x_9) ;  /* 0x000000000088a947 */ /* 0x005fea0003800000 */
[C---:B-1--4-:R-:W-:Y:S01]  /*6330*/  FMUL R4, R36.reuse, R4 ;  /* 0x0000000424047220 */ /* 0x052fe20000400000 */
[C---:B------:R-:W-:Y:S01]  /*6340*/  FMUL R5, R36.reuse, R5 ;  /* 0x0000000524057220 */ /* 0x040fe20000400000 */
        /* <DEDUP_REMOVED lines=29> */
[----:B------:R-:W-:-:S04]  /*6520*/  FMUL R35, R36, R35 ;  /* 0x0000002324237220 */ /* 0x000fc80000400000 */
[----:B------:R0:W-:Y:S01]  /*6530*/  STTM.16dp32bit_t0_t15.x32 tmem[UR15], R4 ;  /* 0x00000004000079ed */ /* 0x0001e20008a8000f */
[----:B------:R0:W-:Y:S02]  /*6540*/  STTM.16dp32bit_t16_t31.x32 tmem[UR15+0x20], R4 ;  /* 0x00002004000079ed */ /* 0x0001e40008aa000f */
.L_x_9:
[----:B----4-:R-:W2:Y:S02]  /*6550*/  FENCE.VIEW.ASYNC.T ;  /* 0x00000000000073c6 */ /* 0x010ea40000000200 */
[----:B--2---:R-:W-:Y:S01]  /*6560*/  BAR.SYNC.DEFER_BLOCKING 0x0 ;  /* 0x0000000000007b1d */ /* 0x004fe20000010000 */
[----:B---3--:R-:W-:Y:S01]  /*6570*/  FADD R37, R37, R38 ;  /* 0x0000002625257221 */ /* 0x008fe20000000000 */
[----:B------:R-:W-:-:S03]  /*6580*/  UISETP.GE.AND UP1, UPT, UR4, 0x1, UPT ;  /* 0x000000010400788c */ /* 0x000fc6000bf26270 */
[----:B------:R-:W-:Y:S01]  /*6590*/  FADD R36, R36, R37 ;  /* 0x0000002524247221 */ /* 0x000fe20000000000 */
[----:B------:R2:W-:Y:S06]  /*65a0*/  MEMBAR.ALL.CTA ;  /* 0x0000000000007992 */ /* 0x0005ec0000008000 */
[----:B--2---:R-:W2:Y:S02]  /*65b0*/  FENCE.VIEW.ASYNC.S ;  /* 0x00000000000073c6 */ /* 0x004ea40000000000 */
[----:B--2---:R-:W-:Y:S06]  /*65c0*/  BAR.SYNC.DEFER_BLOCKING 0x0 ;  /* 0x0000000000007b1d */ /* 0x004fec0000010000 */
[----:B------:R-:W-:Y:S05]  /*65d0*/  @!P3 BRA `(.L_x_10) ;  /* 0x000000000084b947 */ /* 0x000fea0003800000 */
[----:B------:R-:W-:Y:S02]  /*65e0*/  UIADD3 UR4, UPT, UPT, UR14, 0x2000, URZ ;  /* 0x000020000e047890 */ /* 0x000fe4000fffe0ff */
[----:B------:R-:W-:Y:S02]  /*65f0*/  USHF.R.U32.HI UR6, URZ, 0x4, UR14 ;  /* 0x00000004ff067899 */ /* 0x000fe4000801160e */
[----:B------:R-:W-:Y:S02]  /*6600*/  USHF.R.U32.HI UR4, URZ, 0x4, UR4 ;  /* 0x00000004ff047899 */ /* 0x000fe40008011604 */
[----:B------:R-:W-:Y:S02]  /*6610*/  USGXT.U32 UR6, UR6, 0xe ;  /* 0x0000000e0606789a */ /* 0x000fe40008000000 */
[----:B------:R-:W-:Y:S02]  /*6620*/  USGXT.U32 UR8, UR4, 0xe ;  /* 0x0000000e0408789a */ /* 0x000fe40008000000 */
[----:B------:R-:W-:-:S02]  /*6630*/  UIADD3 UR32, UP2, UPT, UR6, 0x2, URZ ;  /* 0x0000000206207890 */ /* 0x000fc4000ff5e0ff */
[----:B------:R-:W-:Y:S01]  /*6640*/  UIADD3 UR34, UP3, UPT, UR8, 0x2, URZ ;  /* 0x0000000208227890 */ /* 0x000fe2000ff7e0ff */
[----:B------:R-:W-:Y:S01]  /*6650*/  UMOV UR4, URZ ;  /* 0x000000ff00047c82 */ /* 0x000fe20008000000 */
[----:B------:R-:W-:Y:S01]  /*6660*/  UMOV UR36, 0x0 ;  /* 0x0000000000247882 */ /* 0x000fe20000000000 */
[----:B------:R-:W-:Y:S02]  /*6670*/  UIADD3.X UR33, UPT, UPT, UR4, 0x40004040, URZ, UP2, !UPT ;  /* 0x4000404004217890 */ /* 0x000fe400097fe4ff */
[----:B------:R-:W-:Y:S02]  /*6680*/  UIADD3.X UR35, UPT, UPT, UR4, 0x40004040, URZ, UP3, !UPT ;  /* 0x4000404004237890 */ /* 0x000fe40009ffe4ff */
[----:B------:R-:W-:Y:S02]  /*6690*/  UIADD3.64 UR20, UPT, UPT, UR32, 0x2, URZ ;  /* 0x0000000220147897 */ /* 0x000fe4000fffe0ff */
[----:B------:R-:W-:Y:S02]  /*66a0*/  UIADD3.64 UR24, UPT, UPT, UR34, 0x2, URZ ;  /* 0x0000000222187897 */ /* 0x000fe4000fffe0ff */
[----:B------:R-:W-:-:S02]  /*66b0*/  UIADD3.64 UR26, UPT, UPT, UR32, 0x4, URZ ;  /* 0x00000004201a7897 */ /* 0x000fc4000fffe0ff */
[----:B------:R-:W-:Y:S01]  /*66c0*/  UIADD3.64 UR30, UPT, UPT, UR34, 0x4, URZ ;  /* 0x00000004221e7897 */ /* 0x000fe2000fffe0ff */
[----:B------:R-:W-:Y:S01]  /*66d0*/  UMOV UR37, 0x4100010 ;  /* 0x0410001000257882 */ /* 0x000fe20000000000 */
[----:B------:R-:W-:Y:S01]  /*66e0*/  UMOV UR7, 0x40004040 ;  /* 0x4000404000077882 */ /* 0x000fe20000000000 */
[----:B------:R-:W-:Y:S01]  /*66f0*/  UMOV UR9, 0x40004040 ;  /* 0x4000404000097882 */ /* 0x000fe20000000000 */
[----:B------:R-:W-:Y:S01]  /*6700*/  UMOV UR38, 0x0 ;  /* 0x0000000000267882 */ /* 0x000fe20000000000 */
[----:B------:R-:W-:Y:S01]  /*6710*/  UMOV UR39, 0x4100010 ;  /* 0x0410001000277882 */ /* 0x000fe20000000000 */
[----:B------:R-:W-:Y:S01]  /*6720*/  UMOV UR40, 0x0 ;  /* 0x0000000000287882 */ /* 0x000fe20000000000 */
[----:B------:R-:W-:Y:S01]  /*6730*/  UMOV UR41, 0x4100010 ;  /* 0x0410001000297882 */ /* 0x000fe20000000000 */
[----:B------:R-:W-:Y:S01]  /*6740*/  UMOV UR4, UR17 ;  /* 0x0000001100047c82 */ /* 0x000fe20008000000 */
[----:B------:R-:W-:Y:S01]  /*6750*/  UMOV UR5, URZ ;  /* 0x000000ff00057c82 */ /* 0x000fe20008000000 */
[----:B------:R2:W-:Y:S01]  /*6760*/  UTCQMMA gdesc[UR6], gdesc[UR8], tmem[UR12], tmem[UR36], idesc[UR37], UPT ;  /* 0x00ff2408060075ea */ /* 0x0005e2000b80030c */
[----:B------:R-:W-:Y:S01]  /*6770*/  UMOV UR42, 0x0 ;  /* 0x00000000002a7882 */ /* 0x000fe20000000000 */
[----:B------:R-:W-:Y:S01]  /*6780*/  UMOV UR43, 0x4100010 ;  /* 0x04100010002b7882 */ /* 0x000fe20000000000 */
[----:B------:R2:W-:Y:S01]  /*6790*/  UTCQMMA gdesc[UR32], gdesc[UR34], tmem[UR12], tmem[UR38], idesc[UR39], UPT ;  /* 0x00ff2622200075ea */ /* 0x0005e2000b80030c */
[----:B------:R-:W-:Y:S01]  /*67a0*/  UMOV UR4, UR4 ;  /* 0x0000000400047c82 */ /* 0x000fe20008000000 */
[----:B------:R2:W-:Y:S01]  /*67b0*/  UTCQMMA gdesc[UR20], gdesc[UR24], tmem[UR12], tmem[UR40], idesc[UR41], UPT ;  /* 0x00ff2818140075ea */ /* 0x0005e2000b80030c */
[----:B------:R2:W-:Y:S01]  /*67c0*/  UTCQMMA gdesc[UR26], gdesc[UR30], tmem[UR12], tmem[UR42], idesc[UR43], UPT ;  /* 0x00ff2a1e1a0075ea */ /* 0x0005e2000b80030c */
[----:B------:R2:W-:Y:S01]  /*67d0*/  UTCBAR [UR4], URZ ;  /* 0x000000ff040073e9 */ /* 0x0005e200080000ff */
[----:B------:R-:W-:Y:S01]  /*67e0*/  NOP ;  /* 0x0000000000007918 */ /* 0x000fe20000000000 */
.L_x_10:
[----:B01----:R-:W-:Y:S01]  /*67f0*/  FSEL R4, R36, 1, P2 ;  /* 0x3f80000024047808 */ /* 0x003fe20001000000 */
[----:B--2---:R-:W-:Y:S01]  /*6800*/  UMOV UR6, URZ ;  /* 0x000000ff00067c82 */ /* 0x004fe20008000000 */
[----:B------:R-:W-:-:S03]  /*6810*/  FSEL R0, R0, -INF , P2 ;  /* 0xff80000000007808 */ /* 0x000fc60001000000 */
[----:B------:R0:W-:Y:S01]  /*6820*/  STL [R1+0x150], R4 ;  /* 0x0001500401007387 */ /* 0x0001e20000100800 */
[----:B------:R-:W-:Y:S05]  /*6830*/  BRA.U !UP1, `(.L_x_11) ;  /* 0x0000004909147547 */ /* 0x000fea000b800000 */
[----:B------:R-:W-:Y:S01]  /*6840*/  UIADD3 UR5, UPT, UPT, UR14, 0x6000, URZ ;  /* 0x000060000e057890 */ /* 0x000fe2000fffe0ff */
[----:B-----5:R-:W-:Y:S01]  /*6850*/  IMAD.SHL.U32 R176, R177, 0x80, RZ ;  /* 0x00000080b1b07824 */ /* 0x020fe200078e00ff */
[----:B------:R-:W-:Y:S01]  /*6860*/  USHF.R.U32.HI UR20, URZ, 0x4, UR14 ;  /* 0x00000004ff147899 */ /* 0x000fe2000801160e */
[----:B------:R-:W-:Y:S01]  /*6870*/  IMAD.MOV.U32 R177, RZ, RZ, R0 ;  /* 0x000000ffffb17224 */ /* 0x000fe200078e0000 */
[----:B------:R-:W-:Y:S01]  /*6880*/  USHF.R.U32.HI UR5, URZ, 0x4, UR5 ;  /* 0x00000004ff057899 */ /* 0x000fe20008011605 */
[----:B------:R-:W-:Y:S01]  /*6890*/  IMAD.MOV.U32 R206, RZ, RZ, RZ ;  /* 0x000000ffffce7224 */ /* 0x000fe200078e00ff */
[----:B------:R-:W-:Y:S02]  /*68a0*/  UIADD3 UR4, UPT, UPT, UR14, 0x8000, URZ ;  /* 0x000080000e047890 */ /* 0x000fe4000fffe0ff */
[----:B------:R-:W-:Y:S02]  /*68b0*/  UISETP.NE.U32.AND UP1, UPT, UR22, URZ, UPT ;  /* 0x000000ff1600728c */ /* 0x000fe4000bf25070 */
[----:B------:R-:W-:-:S02]  /*68c0*/  USGXT.U32 UR20, UR20, 0xe ;  /* 0x0000000e1414789a */ /* 0x000fc40008000000 */
[----:B------:R-:W-:Y:S02]  /*68d0*/  USGXT.U32 UR24, UR5, 0xe ;  /* 0x0000000e0518789a */ /* 0x000fe40008000000 */
[----:B------:R-:W-:Y:S02]  /*68e0*/  USHF.R.U32.HI UR22, URZ, 0x4, UR4 ;  /* 0x00000004ff167899 */ /* 0x000fe40008011604 */
[----:B------:R-:W-:Y:S02]  /*68f0*/  UIADD3 UR36, UP4, UPT, UR20, 0x2, URZ ;  /* 0x0000000214247890 */ /* 0x000fe4000ff9e0ff */
[----:B------:R-:W-:Y:S02]  /*6900*/  UIADD3 UR38, UP3, UPT, UR24, 0x2, URZ ;  /* 0x0000000218267890 */ /* 0x000fe4000ff7e0ff */
[----:B------:R-:W-:Y:S02]  /*6910*/  USHF.R.U32.HI UR10, URZ, 0x4, UR10 ;  /* 0x00000004ff0a7899 */ /* 0x000fe4000801160a */
[----:B------:R-:W-:Y:S01]  /*6920*/  USGXT.U32 UR22, UR22, 0xe ;  /* 0x0000000e1616789a */ /* 0x000fe20008000000 */
[----:B------:R-:W-:Y:S01]  /*6930*/  UMOV UR7, URZ ;  /* 0x000000ff00077c82 */ /* 0x000fe20008000000 */
[----:B------:R-:W-:Y:S01]  /*6940*/  UMOV UR6, URZ ;  /* 0x000000ff00067c82 */ /* 0x000fe20008000000 */
[----:B------:R-:W-:-:S02]  /*6950*/  UIADD3.X UR37, UPT, UPT, UR7, 0x40004040, URZ, UP4, !UPT ;  /* 0x4000404007257890 */ /* 0x000fc4000a7fe4ff */
[----:B------:R-:W-:Y:S02]  /*6960*/  UIADD3.X UR39, UPT, UPT, UR6, 0x40004040, URZ, UP3, !UPT ;  /* 0x4000404006277890 */ /* 0x000fe40009ffe4ff */
[----:B------:R-:W-:Y:S02]  /*6970*/  USGXT.U32 UR4, UR10, 0xe ;  /* 0x0000000e0a04789a */ /* 0x000fe40008000000 */
[----:B------:R-:W-:Y:S02]  /*6980*/  UIADD3 UR34, UP2, UPT, UR22, 0x80, URZ ;  /* 0x0000008016227890 */ /* 0x000fe4000ff5e0ff */
[----:B------:R-:W-:Y:S02]  /*6990*/  UIADD3 UR40, UP4, UPT, UR36, 0x2, URZ ;  /* 0x0000000224287890 */ /* 0x000fe4000ff9e0ff */
[----:B------:R-:W-:Y:S02]  /*69a0*/  UIADD3 UR42, UP3, UPT, UR36, 0x4, URZ ;  /* 0x00000004242a7890 */ /* 0x000fe4000ff7e0ff */
[----:B------:R-:W-:Y:S01]  /*69b0*/  USHF.L.U32 UR9, UR19, 0x7, URZ ;  /* 0x0000000713097899 */ /* 0x000fe200080006ff */
[----:B------:R-:W-:Y:S01]  /*69c0*/  UMOV UR8, URZ ;  /* 0x000000ff00087c82 */ /* 0x000fe20008000000 */
[----:B------:R-:W-:Y:S01]  /*69d0*/  UMOV UR18, 0xfffffffe ;  /* 0xfffffffe00127882 */ /* 0x000fe20000000000 */
[----:B------:R-:W-:Y:S01]  /*69e0*/  UMOV UR19, 0x7fffbfdf ;  /* 0x7fffbfdf00137882 */ /* 0x000fe20000000000 */
[----:B------:R-:W-:Y:S01]  /*69f0*/  UMOV UR5, URZ ;  /* 0x000000ff00057c82 */ /* 0x000fe20008000000 */
[----:B------:R-:W1:Y:S01]  /*6a00*/  LDCU UR33, c[0x0][0x3f0] ;  /* 0x00007e00ff2177ac */ /* 0x000e620008000800 */
[----:B------:R-:W2:Y:S01]  /*6a10*/  LDCU UR48, c[0x0][0x3a8] ;  /* 0x00007500ff3077ac */ /* 0x000ea20008000800 */
[----:B------:R-:W3:Y:S01]  /*6a20*/  LDCU UR49, c[0x0][0x3d4] ;  /* 0x00007a80ff3177ac */ /* 0x000ee20008000800 */
[----:B------:R-:W-:-:S02]  /*6a30*/  UIADD3.64 UR18, UPT, UPT, UR4, -UR18, URZ ;  /* 0x8000001204127297 */ /* 0x000fc4000fffe0ff */
[----:B------:R-:W-:Y:S02]  /*6a40*/  UIADD3.X UR35, UPT, UPT, UR8, -0x7fffbfe0, URZ, UP2, !UPT ;  /* 0x8000402008237890 */ /* 0x000fe400097fe4ff */
[----:B------:R-:W-:Y:S02]  /*6a50*/  UIADD3.X UR41, UPT, UPT, UR37, URZ, URZ, UP4, !UPT ;  /* 0x000000ff25297290 */ /* 0x000fe4000a7fe4ff */
[----:B------:R-:W-:Y:S02]  /*6a60*/  UIADD3.X UR43, UPT, UPT, UR37, URZ, URZ, UP3, !UPT ;  /* 0x000000ff252b7290 */ /* 0x000fe40009ffe4ff */
[----:B------:R-:W-:Y:S02]  /*6a70*/  UIADD3.64 UR44, UPT, UPT, UR38, 0x2, URZ ;  /* 0x00000002262c7897 */ /* 0x000fe4000fffe0ff */
[----:B------:R-:W-:Y:S01]  /*6a80*/  UIADD3.64 UR46, UPT, UPT, UR38, 0x4, URZ ;  /* 0x00000004262e7897 */ /* 0x000fe2000fffe0ff */
[----:B------:R-:W-:-:S11]  /*6a90*/  UMOV UR32, 0x1 ;  /* 0x0000000100207882 */ /* 0x000fd60000000000 */
.L_x_16:
[----:B------:R-:W4:Y:S04]  /*6aa0*/  LDL.64 R30, [R1+0x148] ;  /* 0x00014800011e7983 */ /* 0x000f280000100a00 */
[----:B------:R-:W5:Y:S04]  /*6ab0*/  LDL.64 R10, [R1+0x128] ;  /* 0x00012800010a7983 */ /* 0x000f680000100a00 */
[----:B---3--:R-:W3:Y:S04]  /*6ac0*/  LDL.64 R28, [R1+0x108] ;  /* 0x00010800011c7983 */ /* 0x008ee80000100a00 */
[----:B--2---:R-:W2:Y:S04]  /*6ad0*/  LDL.64 R26, [R1+0xe8] ;  /* 0x0000e800011a7983 */ /* 0x004ea80000100a00 */
[----:B------:R-:W2:Y:S04]  /*6ae0*/  LDL.64 R24, [R1+0xc8] ;  /* 0x0000c80001187983 */ /* 0x000ea80000100a00 */
[----:B------:R-:W2:Y:S04]  /*6af0*/  LDL.64 R22, [R1+0xa8] ;  /* 0x0000a80001167983 */ /* 0x000ea80000100a00 */
[----:B------:R-:W2:Y:S04]  /*6b00*/  LDL.64 R20, [R1+0x88] ;  /* 0x0000880001147983 */ /* 0x000ea80000100a00 */
[----:B------:R-:W2:Y:S04]  /*6b10*/  LDL.64 R18, [R1+0x68] ;  /* 0x0000680001127983 */ /* 0x000ea80000100a00 */
[----:B------:R-:W2:Y:S04]  /*6b20*/  LDL.64 R16, [R1+0x48] ;  /* 0x0000480001107983 */ /* 0x000ea80000100a00 */
[----:B------:R-:W2:Y:S04]  /*6b30*/  LDL.64 R12, [R1+0x8] ;  /* 0x00000800010c7983 */ /* 0x000ea80000100a00 */
[----:B------:R-:W2:Y:S01]  /*6b40*/  LDL.64 R14, [R1+0x28] ;  /* 0x00002800010e7983 */ /* 0x000ea20000100a00 */
[----:B0-----:R-:W-:-:S03]  /*6b50*/  SHF.R.S32.HI R4, RZ, 0x1f, R176 ;  /* 0x0000001fff047819 */ /* 0x001fc600000114b0 */
[----:B------:R-:W2:Y:S04]  /*6b60*/  LDL.64 R44, [R1+0x120] ;  /* 0x00012000012c7983 */ /* 0x000ea80000100a00 */
        /* <DEDUP_REMOVED lines=13> */
[----:B------:R-:W2:Y:S01]  /*6c40*/  LDL.64 R66, [R1+0x10] ;  /* 0x0000100001427983 */ /* 0x000ea20000100a00 */
[----:B----4-:R-:W-:-:S02]  /*6c50*/  IADD3 R8, P2, PT, R176, R30, RZ ;  /* 0x0000001eb0087210 */ /* 0x010fc40007f5e0ff */
[----:B-----5:R-:W-:-:S03]  /*6c60*/  IADD3 R6, P3, PT, R176, R10, RZ ;  /* 0x0000000ab0067210 */ /* 0x020fc60007f7e0ff */
[----:B------:R-:W-:Y:S01]  /*6c70*/  IMAD.X R9, R4, 0x1, R31, P2 ;  /* 0x0000000104097824 */ /* 0x000fe200010e061f */
[----:B---3--:R-:W-:Y:S01]  /*6c80*/  IADD3 R48, P2, PT, R176, R28, RZ ;  /* 0x0000001cb0307210 */ /* 0x008fe20007f5e0ff */
[----:B------:R-:W-:-:S03]  /*6c90*/  IMAD.X R7, R4, 0x1, R11, P3 ;  /* 0x0000000104077824 */ /* 0x000fc600018e060b */
[----:B------:R-:W3:Y:S01]  /*6ca0*/  LDG.E.U8 R0, desc[UR28][R8.64] ;  /* 0x0000001c08007981 */ /* 0x000ee2000c1e1100 */
[----:B--2---:R-:W-:Y:S01]  /*6cb0*/  IADD3 R10, P3, PT, R176, R26, RZ ;  /* 0x0000001ab00a7210 */ /* 0x004fe20007f7e0ff */
[C---:B------:R-:W-:Y:S02]  /*6cc0*/  IMAD.X R49, R4.reuse, 0x1, R29, P2 ;  /* 0x0000000104317824 */ /* 0x040fe400010e061d */
[----:B------:R0:W2:Y:S02]  /*6cd0*/  LDG.E.U8 R5, desc[UR28][R6.64] ;  /* 0x0000001c06057981 */ /* 0x0000a4000c1e1100 */
[----:B------:R-:W-:Y:S02]  /*6ce0*/  IMAD.X R11, R4, 0x1, R27, P3 ;  /* 0x00000001040b7824 */ /* 0x000fe400018e061b */
[----:B------:R-:W4:Y:S04]  /*6cf0*/  LDL.64 R28, [R1+0x140] ;  /* 0x00014000011c7983 */ /* 0x000f280000100a00 */
[----:B------:R-:W5:Y:S01]  /*6d00*/  LDG.E.U8 R48, desc[UR28][R48.64] ;  /* 0x0000001c30307981 */ /* 0x000f62000c1e1100 */
[----:B0-----:R-:W-:-:S02]  /*6d10*/  IADD3 R6, P2, PT, R176, R24, RZ ;  /* 0x00000018b0067210 */ /* 0x001fc40007f5e0ff */
[----:B------:R-:W-:Y:S01]  /*6d20*/  IADD3 R8, P3, PT, R176, R22, RZ ;  /* 0x00000016b0087210 */ /* 0x000fe20007f7e0ff */
[----:B------:R0:W2:Y:S02]  /*6d30*/  LDG.E.U8 R41, desc[UR28][R10.64] ;  /* 0x0000001c0a297981 */ /* 0x0000a4000c1e1100 */
[C---:B------:R-:W-:Y:S02]  /*6d40*/  IMAD.X R7, R4.reuse, 0x1, R25, P2 ;  /* 0x0000000104077824 */ /* 0x040fe400010e0619 */
[----:B------:R-:W-:Y:S01]  /*6d50*/  IMAD.X R9, R4, 0x1, R23, P3 ;  /* 0x0000000104097824 */ /* 0x000fe200018e0617 */
[----:B------:R-:W2:Y:S04]  /*6d60*/  LDL.64 R26, [R1+0x100] ;  /* 0x00010000011a7983 */ /* 0x000ea80000100a00 */
[----:B------:R1:W3:Y:S01]  /*6d70*/  LDG.E.U8 R40, desc[UR28][R6.64] ;  /* 0x0000001c06287981 */ /* 0x0002e2000c1e1100 */
[----:B0-----:R-:W-:-:S03]  /*6d80*/  IADD3 R10, P2, PT, R176, R20, RZ ;  /* 0x00000014b00a7210 */ /* 0x001fc60007f5e0ff */
[----:B------:R0:W3:Y:S02]  /*6d90*/  LDG.E.U8 R39, desc[UR28][R8.64] ;  /* 0x0000001c08277981 */ /* 0x0000e4000c1e1100 */
[----:B------:R-:W-:Y:S02]  /*6da0*/  IMAD.X R11, R4, 0x1, R21, P2 ;  /* 0x00000001040b7824 */ /* 0x000fe400010e0615 */
[----:B------:R-:W3:Y:S01]  /*6db0*/  LDL.64 R24, [R1+0xc0] ;  /* 0x0000c00001187983 */ /* 0x000ee20000100a00 */
[----:B-1----:R-:W-:-:S03]  /*6dc0*/  IADD3 R6, P3, PT, R176, R18, RZ ;  /* 0x00000012b0067210 */ /* 0x002fc60007f7e0ff */
[----:B------:R-:W3:Y:S01]  /*6dd0*/  LDL.64 R22, [R1+0xa0] ;  /* 0x0000a00001167983 */ /* 0x000ee20000100a00 */
[----:B0-----:R-:W-:Y:S01]  /*6de0*/  IADD3 R8, P2, PT, R176, R16, RZ ;  /* 0x00000010b0087210 */ /* 0x001fe20007f5e0ff */
[C---:B------:R-:W-:Y:S02]  /*6df0*/  IMAD.X R7, R4.reuse, 0x1, R19, P3 ;  /* 0x0000000104077824 */ /* 0x040fe400018e0613 */
[----:B------:R-:W5:Y:S02]  /*6e00*/  LDL.64 R20, [R1+0x80] ;  /* 0x0000800001147983 */ /* 0x000f640000100a00 */
[----:B------:R-:W-:Y:S02]  /*6e10*/  IMAD.X R9, R4, 0x1, R17, P2 ;  /* 0x0000000104097824 */ /* 0x000fe400010e0611 */
[----:B------:R0:W5:Y:S04]  /*6e20*/  LDG.E.U8 R37, desc[UR28][R6.64] ;  /* 0x0000001c06257981 */ /* 0x000168000c1e1100 */
[----:B------:R-:W5:Y:S04]  /*6e30*/  LDL.64 R18, [R1+0x40] ;  /* 0x0000400001127983 */ /* 0x000f680000100a00 */
[----:B------:R1:W5:Y:S01]  /*6e40*/  LDG.E.U8 R38, desc[UR28][R10.64] ;  /* 0x0000001c0a267981 */ /* 0x000362000c1e1100 */
[----:B0-----:R-:W-:-:S03]  /*6e50*/  IADD3 R6, P2, PT, R176, R12, RZ ;  /* 0x0000000cb0067210 */ /* 0x001fc60007f5e0ff */
[----:B------:R-:W5:Y:S02]  /*6e60*/  LDL.64 R16, [R1+0x20] ;  /* 0x0000200001107983 */ /* 0x000f640000100a00 */
[----:B------:R-:W-:Y:S02]  /*6e70*/  IMAD.X R7, R4, 0x1, R13, P2 ;  /* 0x0000000104077824 */ /* 0x000fe400010e060d */
[----:B------:R0:W5:Y:S04]  /*6e80*/  LDG.E.U8 R36, desc[UR28][R8.64] ;  /* 0x0000001c08247981 */ /* 0x000168000c1e1100 */
[----:B------:R-:W5:Y:S01]  /*6e90*/  LDL.64 R12, [R1+0x60] ;  /* 0x00006000010c7983 */ /* 0x000f620000100a00 */
[----:B-1----:R-:W-:-:S03]  /*6ea0*/  IADD3 R10, P3, PT, R176, R14, RZ ;  /* 0x0000000eb00a7210 */ /* 0x002fc60007f7e0ff */
[----:B------:R1:W5:Y:S02]  /*6eb0*/  LDG.E.U8 R34, desc[UR28][R6.64] ;  /* 0x0000001c06227981 */ /* 0x000364000c1e1100 */
[----:B------:R-:W-:Y:S02]  /*6ec0*/  IMAD.X R11, R4, 0x1, R15, P3 ;  /* 0x00000001040b7824 */ /* 0x000fe400018e060f */
[----:B------:R-:W5:Y:S01]  /*6ed0*/  LDL.64 R14, [R1] ;  /* 0x00000000010e7983 */ /* 0x000f620000100a00 */
[----:B0-----:R-:W-:-:S03]  /*6ee0*/  IADD3 R8, P3, PT, R176, R246, RZ ;  /* 0x000000f6b0087210 */ /* 0x001fc60007f7e0ff */
[----:B------:R0:W5:Y:S02]  /*6ef0*/  LDG.E.U8 R35, desc[UR28][R10.64] ;  /* 0x0000001c0a237981 */ /* 0x000164000c1e1100 */
[----:B------:R-:W-:Y:S01]  /*6f00*/  IMAD.X R9, R4, 0x1, R247, P3 ;  /* 0x0000000104097824 */ /* 0x000fe200018e06f7 */
[----:B-1----:R-:W-:-:S04]  /*6f10*/  IADD3 R6, P3, PT, R176, R228, RZ ;  /* 0x000000e4b0067210 */ /* 0x002fc80007f7e0ff */
[----:B------:R1:W5:Y:S01]  /*6f20*/  LDG.E.U8 R33, desc[UR28][R8.64] ;  /* 0x0000001c08217981 */ /* 0x000362000c1e1100 */
[----:B0-----:R-:W-:Y:S01]  /*6f30*/  IADD3 R10, P2, PT, R176, R238, RZ ;  /* 0x000000eeb00a7210 */ /* 0x001fe20007f5e0ff */
[----:B------:R-:W-:-:S04]  /*6f40*/  IMAD.X R7, R4, 0x1, R229, P3 ;  /* 0x0000000104077824 */ /* 0x000fc800018e06e5 */
[----:B------:R-:W-:Y:S01]  /*6f50*/  IMAD.X R11, R4, 0x1, R239, P2 ;  /* 0x00000001040b7824 */ /* 0x000fe200010e06ef */
[----:B------:R-:W5:Y:S01]  /*6f60*/  LDG.E.U8 R31, desc[UR28][R6.64] ;  /* 0x0000001c061f7981 */ /* 0x000f62000c1e1100 */
[----:B-1----:R-:W-:-:S03]  /*6f70*/  IADD3 R8, P2, PT, R176, R220, RZ ;  /* 0x000000dcb0087210 */ /* 0x002fc60007f5e0ff */
[----:B------:R0:W5:Y:S02]  /*6f80*/  LDG.E.U8 R32, desc[UR28][R10.64] ;  /* 0x0000001c0a207981 */ /* 0x000164000c1e1100 */
[----:B------:R-:W-:-:S05]  /*6f90*/  IMAD.X R9, R4, 0x1, R221, P2 ;  /* 0x0000000104097824 */ /* 0x000fca00010e06dd */
[----:B------:R1:W5:Y:S01]  /*6fa0*/  LDG.E.U8 R30, desc[UR28][R8.64] ;  /* 0x0000001c081e7981 */ /* 0x000362000c1e1100 */
[----:B0-----:R-:W-:-:S05]  /*6fb0*/  IADD3 R10, P3, PT, R176, R202, RZ ;  /* 0x000000cab00a7210 */ /* 0x001fca0007f7e0ff */
[----:B------:R-:W-:Y:S01]  /*6fc0*/  IMAD.X R11, R4, 0x1, R203, P3 ;  /* 0x00000001040b7824 */ /* 0x000fe200018e06cb */
[----:B-1----:R-:W-:-:S05]  /*6fd0*/  IADD3 R8, P3, PT, R176, R44, RZ ;  /* 0x0000002cb0087210 */ /* 0x002fca0007f7e0ff */
[----:B------:R-:W-:Y:S02]  /*6fe0*/  IMAD.X R9, R4, 0x1, R45, P3 ;  /* 0x0000000104097824 */ /* 0x000fe400018e062d */
[----:B------:R-:W5:Y:S01]  /*6ff0*/  LDL.64 R44, [R1+0xf8] ;  /* 0x0000f800012c7983 */ /* 0x000f620000100a00 */
[----:B----4-:R-:W-:-:S05]  /*7000*/  IADD3 R6, P2, PT, R176, R28, RZ ;  /* 0x0000001cb0067210 */ /* 0x010fca0007f5e0ff */
[----:B------:R-:W-:Y:S02]  /*7010*/  IMAD.X R7, R4, 0x1, R29, P2 ;  /* 0x0000000104077824 */ /* 0x000fe400010e061d */
[----:B------:R2:W4:Y:S04]  /*7020*/  LDG.E.U8 R29, desc[UR28][R10.64] ;  /* 0x0000001c0a1d7981 */ /* 0x000528000c1e1100 */
[----:B------:R0:W4:Y:S01]  /*7030*/  LDG.E.U8 R28, desc[UR28][R6.64] ;  /* 0x0000001c061c7981 */ /* 0x000122000c1e1100 */
[C---:B--2---:R-:W-:Y:S02]  /*7040*/  IADD3 R10, P2, PT, R176.reuse, R26, RZ ;  /* 0x0000001ab00a7210 */ /* 0x044fe40007f5e0ff */
[----:B0-----:R-:W-:-:S03]  /*7050*/  IADD3 R6, P3, PT, R176, R42, RZ ;  /* 0x0000002ab0067210 */ /* 0x001fc60007f7e0ff */
[C---:B------:R-:W-:Y:S02]  /*7060*/  IMAD.X R11, R4.reuse, 0x1, R27, P2 ;  /* 0x00000001040b7824 */ /* 0x040fe400010e061b */
[----:B------:R3:W2:Y:S01]  /*7070*/  LDG.E.U8 R27, desc[UR28][R8.64] ;  /* 0x0000001c081b7981 */ /* 0x0006a2000c1e1100 */
[----:B------:R-:W-:-:S03]  /*7080*/  IMAD.X R7, R4, 0x1, R43, P3 ;  /* 0x0000000104077824 */ /* 0x000fc600018e062b */
[----:B------:R0:W2:Y:S04]  /*7090*/  LDG.E.U8 R26, desc[UR28][R10.64] ;  /* 0x0000001c0a1a7981 */ /* 0x0000a8000c1e1100 */
[----:B------:R-:W2:Y:S01]  /*70a0*/  LDL.64 R42, [R1+0xb8] ;  /* 0x0000b800012a7983 */ /* 0x000ea20000100a00 */
[C---:B---3--:R-:W-:Y:S02]  /*70b0*/  IADD3 R8, P2, PT, R176.reuse, R24, RZ ;  /* 0x00000018b0087210 */ /* 0x048fe40007f5e0ff */
[----:B0-----:R-:W-:-:S03]  /*70c0*/  IADD3 R10, P3, PT, R176, R22, RZ ;  /* 0x00000016b00a7210 */ /* 0x001fc60007f7e0ff */
[C---:B------:R-:W-:Y:S02]  /*70d0*/  IMAD.X R9, R4.reuse, 0x1, R25, P2 ;  /* 0x0000000104097824 */ /* 0x040fe400010e0619 */
[----:B------:R-:W3:Y:S01]  /*70e0*/  LDG.E.U8 R25, desc[UR28][R6.64] ;  /* 0x0000001c06197981 */ /* 0x000ee2000c1e1100 */
[----:B------:R-:W-:-:S03]  /*70f0*/  IMAD.X R11, R4, 0x1, R23, P3 ;  /* 0x00000001040b7824 */ /* 0x000fc600018e0617 */
[----:B------:R5:W2:Y:S04]  /*7100*/  LDG.E.U8 R24, desc[UR28][R8.64] ;  /* 0x0000001c08187981 */ /* 0x000aa8000c1e1100 */
[----:B------:R0:W2:Y:S01]  /*7110*/  LDG.E.U8 R23, desc[UR28][R10.64] ;  /* 0x0000001c0a177981 */ /* 0x0000a2000c1e1100 */
[----:B-----5:R-:W-:-:S05]  /*7120*/  IADD3 R8, P3, PT, R176, R12, RZ ;  /* 0x0000000cb0087210 */ /* 0x020fca0007f7e0ff */
[----:B------:R-:W-:Y:S02]  /*7130*/  IMAD.X R9, R4, 0x1, R13, P3 ;  /* 0x0000000104097824 */ /* 0x000fe400018e060d */
[----:B------:R-:W5:Y:S01]  /*7140*/  LDL.64 R12, [R1+0x138] ;  /* 0x00013800010c7983 */ /* 0x000f620000100a00 */
[----:B------:R-:W-:-:S05]  /*7150*/  IADD3 R6, P2, PT, R176, R20, RZ ;  /* 0x00000014b0067210 */ /* 0x000fca0007f5e0ff */
[----:B------:R-:W-:Y:S01]  /*7160*/  IMAD.X R7, R4, 0x1, R21, P2 ;  /* 0x0000000104077824 */ /* 0x000fe200010e0615 */
[----:B0-----:R-:W-:Y:S01]  /*7170*/  IADD3 R10, P2, PT, R176, R18, RZ ;  /* 0x00000012b00a7210 */ /* 0x001fe20007f5e0ff */
[----:B------:R-:W2:Y:S04]  /*7180*/  LDG.E.U8 R21, desc[UR28][R8.64] ;  /* 0x0000001c08157981 */ /* 0x000ea8000c1e1100 */
[----:B------:R0:W2:Y:S01]  /*7190*/  LDG.E.U8 R22, desc[UR28][R6.64] ;  /* 0x0000001c06167981 */ /* 0x0000a2000c1e1100 */
[----:B------:R-:W-:Y:S01]  /*71a0*/  IMAD.X R11, R4, 0x1, R19, P2 ;  /* 0x00000001040b7824 */ /* 0x000fe200010e0613 */
[----:B0-----:R-:W-:-:S04]  /*71b0*/  IADD3 R6, P3, PT, R176, R16, RZ ;  /* 0x00000010b0067210 */ /* 0x001fc80007f7e0ff */
[----:B------:R0:W3:Y:S01]  /*71c0*/  LDG.E.U8 R20, desc[UR28][R10.64] ;  /* 0x0000001c0a147981 */ /* 0x0000e2000c1e1100 */
[----:B------:R-:W-:Y:S01]  /*71d0*/  IADD3 R8, P2, PT, R176, R14, RZ ;  /* 0x0000000eb0087210 */ /* 0x000fe20007f5e0ff */
[----:B------:R-:W-:-:S04]  /*71e0*/  IMAD.X R7, R4, 0x1, R17, P3 ;  /* 0x0000000104077824 */ /* 0x000fc800018e0611 */
[----:B------:R-:W-:Y:S01]  /*71f0*/  IMAD.X R9, R4, 0x1, R15, P2 ;  /* 0x0000000104097824 */ /* 0x000fe200010e060f */
[----:B------:R1:W3:Y:S01]  /*7200*/  LDG.E.U8 R19, desc[UR28][R6.64] ;  /* 0x0000001c06137981 */ /* 0x0002e2000c1e1100 */
[----:B0-----:R-:W-:-:S03]  /*7210*/  IADD3 R10, P3, PT, R176, R244, RZ ;  /* 0x000000f4b00a7210 */ /* 0x001fc60007f7e0ff */
[----:B------:R0:W3:Y:S02]  /*7220*/  LDG.E.U8 R18, desc[UR28][R8.64] ;  /* 0x0000001c08127981 */ /* 0x0000e4000c1e1100 */
[----:B------:R-:W-:Y:S01]  /*7230*/  IMAD.X R11, R4, 0x1, R245, P3 ;  /* 0x00000001040b7824 */ /* 0x000fe200018e06f5 */
[----:B-1----:R-:W-:-:S04]  /*7240*/  IADD3 R6, P2, PT, R176, R236, RZ ;  /* 0x000000ecb0067210 */ /* 0x002fc80007f5e0ff */
[----:B------:R1:W3:Y:S01]  /*7250*/  LDG.E.U8 R17, desc[UR28][R10.64] ;  /* 0x0000001c0a117981 */ /* 0x0002e2000c1e1100 */
[----:B0-----:R-:W-:Y:S01]  /*7260*/  IADD3 R8, P3, PT, R176, R226, RZ ;  /* 0x000000e2b0087210 */ /* 0x001fe20007f7e0ff */
[----:B------:R-:W-:-:S04]  /*7270*/  IMAD.X R7, R4, 0x1, R237, P2 ;  /* 0x0000000104077824 */ /* 0x000fc800010e06ed */
[----:B------:R-:W-:Y:S01]  /*7280*/  IMAD.X R9, R4, 0x1, R227, P3 ;  /* 0x0000000104097824 */ /* 0x000fe200018e06e3 */
[----:B------:R0:W3:Y:S01]  /*7290*/  LDG.E.U8 R16, desc[UR28][R6.64] ;  /* 0x0000001c06107981 */ /* 0x0000e2000c1e1100 */
[----:B-1----:R-:W-:-:S03]  /*72a0*/  IADD3 R10, P2, PT, R176, R218, RZ ;  /* 0x000000dab00a7210 */ /* 0x002fc60007f5e0ff */
[----:B------:R-:W3:Y:S02]  /*72b0*/  LDG.E.U8 R15, desc[UR28][R8.64] ;  /* 0x0000001c080f7981 */ /* 0x000ee4000c1e1100 */
[----:B------:R-:W-:Y:S01]  /*72c0*/  IMAD.X R11, R4, 0x1, R219, P2 ;  /* 0x00000001040b7824 */ /* 0x000fe200010e06db */
[----:B0-----:R-:W-:-:S04]  /*72d0*/  IADD3 R6, P3, PT, R176, R200, RZ ;  /* 0x000000c8b0067210 */ /* 0x001fc80007f7e0ff */
[----:B------:R0:W3:Y:S01]  /*72e0*/  LDG.E.U8 R14, desc[UR28][R10.64] ;  /* 0x0000001c0a0e7981 */ /* 0x0000e2000c1e1100 */
[----:B------:R-:W-:Y:S01]  /*72f0*/  IMAD.X R7, R4, 0x1, R201, P3 ;  /* 0x0000000104077824 */ /* 0x000fe200018e06c9 */
[----:B0-----:R-:W-:-:S05]  /*7300*/  IADD3 R10, P3, PT, R176, R60, RZ ;  /* 0x0000003cb00a7210 */ /* 0x001fca0007f7e0ff */
[----:B------:R-:W-:Y:S02]  /*7310*/  IMAD.X R11, R4, 0x1, R61, P3 ;  /* 0x00000001040b7824 */ /* 0x000fe400018e063d */
[----:B------:R-:W3:Y:S04]  /*7320*/  LDL.64 R60, [R1+0x130] ;  /* 0x00013000013c7983 */ /* 0x000ee80000100a00 */
[----:B------:R-:W3:Y:S01]  /*7330*/  LDG.E.U8 R11, desc[UR28][R10.64] ;  /* 0x0000001c0a0b7981 */ /* 0x000ee2000c1e1100 */
[----:B-----5:R-:W-:-:S05]  /*7340*/  IADD3 R8, P2, PT, R176, R12, RZ ;  /* 0x0000000cb0087210 */ /* 0x020fca0007f5e0ff */
[----:B------:R-:W-:Y:S02]  /*7350*/  IMAD.X R9, R4, 0x1, R13, P2 ;  /* 0x0000000104097824 */ /* 0x000fe400010e060d */
[----:B------:R0:W5:Y:S04]  /*7360*/  LDG.E.U8 R13, desc[UR28][R6.64] ;  /* 0x0000001c060d7981 */ /* 0x000168000c1e1100 */
[----:B------:R1:W4:Y:S01]  /*7370*/  LDG.E.U8 R12, desc[UR28][R8.64] ;  /* 0x0000001c080c7981 */ /* 0x000322000c1e1100 */
[C---:B0-----:R-:W-:Y:S02]  /*7380*/  IADD3 R6, P2, PT, R176.reuse, R44, RZ ;  /* 0x0000002cb0067210 */ /* 0x041fe40007f5e0ff */
[----:B-1----:R-:W-:-:S03]  /*7390*/  IADD3 R8, P3, PT, R176, R58, RZ ;  /* 0x0000003ab0087210 */ /* 0x002fc60007f7e0ff */
[----:B------:R-:W-:Y:S01]  /*73a0*/  IMAD.X R7, R4, 0x1, R45, P2 ;  /* 0x0000000104077824 */ /* 0x000fe200010e062d */
[----:B--2---:R-:W-:Y:S01]  /*73b0*/  IADD3 R44, P2, PT, R176, R42, RZ ;  /* 0x0000002ab02c7210 */ /* 0x004fe20007f5e0ff */
[----:B------:R-:W-:-:S03]  /*73c0*/  IMAD.X R9, R4, 0x1, R59, P3 ;  /* 0x0000000104097824 */ /* 0x000fc600018e063b */
[----:B------:R0:W2:Y:S01]  /*73d0*/  LDG.E.U8 R10, desc[UR28][R6.64] ;  /* 0x0000001c060a7981 */ /* 0x0000a2000c1e1100 */
[----:B------:R-:W-:Y:S01]  /*73e0*/  IMAD.X R45, R4, 0x1, R43, P2 ;  /* 0x00000001042d7824 */ /* 0x000fe200010e062b */
[C---:B------:R-:W-:Y:S02]  /*73f0*/  IADD3 R42, P2, PT, R176.reuse, R56, RZ ;  /* 0x00000038b02a7210 */ /* 0x040fe40007f5e0ff */
[----:B------:R-:W2:Y:S04]  /*7400*/  LDL.64 R58, [R1+0xf0] ;  /* 0x0000f000013a7983 */ /* 0x000ea80000100a00 */
[----:B------:R-:W4:Y:S01]  /*7410*/  LDG.E.U8 R9, desc[UR28][R8.64] ;  /* 0x0000001c08097981 */ /* 0x000f22000c1e1100 */
[----:B0-----:R-:W-:-:S05]  /*7420*/  IADD3 R6, P3, PT, R176, R46, RZ ;  /* 0x0000002eb0067210 */ /* 0x001fca0007f7e0ff */
[----:B------:R-:W-:Y:S01]  /*7430*/  IMAD.X R7, R4, 0x1, R47, P3 ;  /* 0x0000000104077824 */ /* 0x000fe200018e062f */
[----:B------:R-:W-:Y:S01]  /*7440*/  IADD3 R46, P3, PT, R176, R54, RZ ;  /* 0x00000036b02e7210 */ /* 0x000fe20007f7e0ff */
[C---:B------:R-:W-:Y:S01]  /*7450*/  IMAD.X R43, R4.reuse, 0x1, R57, P2 ;  /* 0x00000001042b7824 */ /* 0x040fe200010e0639 */
[----:B------:R0:W4:Y:S03]  /*7460*/  LDG.E.U8 R8, desc[UR28][R44.64] ;  /* 0x0000001c2c087981 */ /* 0x000126000c1e1100 */
[----:B------:R-:W-:Y:S01]  /*7470*/  IMAD.X R47, R4, 0x1, R55, P3 ;  /* 0x00000001042f7824 */ /* 0x000fe200018e0637 */
[----:B------:R-:W4:Y:S04]  /*7480*/  LDG.E.U8 R7, desc[UR28][R6.64] ;  /* 0x0000001c06077981 */ /* 0x000f28000c1e1100 */
[----:B------:R1:W4:Y:S01]  /*7490*/  LDG.E.U8 R49, desc[UR28][R46.64] ;  /* 0x0000001c2e317981 */ /* 0x000322000c1e1100 */
[----:B0-----:R-:W-:-:S03]  /*74a0*/  IADD3 R44, P2, PT, R176, R52, RZ ;  /* 0x00000034b02c7210 */ /* 0x001fc60007f5e0ff */
[----:B------:R0:W4:Y:S02]  /*74b0*/  LDG.E.U8 R6, desc[UR28][R42.64] ;  /* 0x0000001c2a067981 */ /* 0x000124000c1e1100 */
[----:B------:R-:W-:Y:S01]  /*74c0*/  IMAD.X R45, R4, 0x1, R53, P2 ;  /* 0x00000001042d7824 */ /* 0x000fe200010e0635 */
[C---:B-1----:R-:W-:Y:S02]  /*74d0*/  IADD3 R46, P2, PT, R176.reuse, R250, RZ ;  /* 0x000000fab02e7210 */ /* 0x042fe40007f5e0ff */
[----:B0-----:R-:W-:-:S03]  /*74e0*/  IADD3 R42, P3, PT, R176, R50, RZ ;  /* 0x00000032b02a7210 */ /* 0x001fc60007f7e0ff */
[C---:B------:R-:W-:Y:S01]  /*74f0*/  IMAD.X R47, R4.reuse, 0x1, R251, P2 ;  /* 0x00000001042f7824 */ /* 0x040fe200010e06fb */
[----:B------:R0:W4:Y:S01]  /*7500*/  LDG.E.U8 R50, desc[UR28][R44.64] ;  /* 0x0000001c2c327981 */ /* 0x000122000c1e1100 */
[----:B------:R-:W-:-:S03]  /*7510*/  IMAD.X R43, R4, 0x1, R51, P3 ;  /* 0x00000001042b7824 */ /* 0x000fc600018e0633 */
[----:B------:R1:W4:Y:S04]  /*7520*/  LDG.E.U8 R52, desc[UR28][R46.64] ;  /* 0x0000001c2e347981 */ /* 0x000328000c1e1100 */
[----:B------:R3:W4:Y:S01]  /*7530*/  LDG.E.U8 R51, desc[UR28][R42.64] ;  /* 0x0000001c2a337981 */ /* 0x000722000c1e1100 */
[----:B0-----:R-:W-:-:S05]  /*7540*/  IADD3 R44, P3, PT, R176, R242, RZ ;  /* 0x000000f2b02c7210 */ /* 0x001fca0007f7e0ff */
[----:B------:R-:W-:Y:S01]  /*7550*/  IMAD.X R45, R4, 0x1, R243, P3 ;  /* 0x00000001042d7824 */ /* 0x000fe200018e06f3 */
[C---:B-1----:R-:W-:Y:S02]  /*7560*/  IADD3 R46, P3, PT, R176.reuse, R224, RZ ;  /* 0x000000e0b02e7210 */ /* 0x042fe40007f7e0ff */
[----:B---3--:R-:W-:Y:S02]  /*7570*/  IADD3 R42, P2, PT, R176, R234, RZ ;  /* 0x000000eab02a7210 */ /* 0x008fe40007f5e0ff */
[----:B------:R0:W3:Y:S01]  /*7580*/  LDG.E.U8 R53, desc[UR28][R44.64] ;  /* 0x0000001c2c357981 */ /* 0x0000e2000c1e1100 */
[C---:B------:R-:W-:Y:S02]  /*7590*/  IMAD.X R47, R4.reuse, 0x1, R225, P3 ;  /* 0x00000001042f7824 */ /* 0x040fe400018e06e1 */
[----:B------:R-:W-:-:S03]  /*75a0*/  IMAD.X R43, R4, 0x1, R235, P2 ;  /* 0x00000001042b7824 */ /* 0x000fc600010e06eb */
[----:B------:R1:W3:Y:S01]  /*75b0*/  LDG.E.U8 R55, desc[UR28][R46.64] ;  /* 0x0000001c2e377981 */ /* 0x0002e2000c1e1100 */
[----:B0-----:R-:W-:-:S03]  /*75c0*/  IADD3 R44, P2, PT, R176, R212, RZ ;  /* 0x000000d4b02c7210 */ /* 0x001fc60007f5e0ff */
[----:B------:R0:W3:Y:S02]  /*75d0*/  LDG.E.U8 R54, desc[UR28][R42.64] ;  /* 0x0000001c2a367981 */ /* 0x0000e4000c1e1100 */
[----:B------:R-:W-:Y:S01]  /*75e0*/  IMAD.X R45, R4, 0x1, R213, P2 ;  /* 0x00000001042d7824 */ /* 0x000fe200010e06d5 */
[----:B-1----:R-:W-:-:S04]  /*75f0*/  IADD3 R46, P2, PT, R176, R60, RZ ;  /* 0x0000003cb02e7210 */ /* 0x002fc80007f5e0ff */
[----:B------:R-:W3:Y:S01]  /*7600*/  LDG.E.U8 R56, desc[UR28][R44.64] ;  /* 0x0000001c2c387981 */ /* 0x000ee2000c1e1100 */
[----:B------:R-:W-:-:S03]  /*7610*/  IMAD.X R47, R4, 0x1, R61, P2 ;  /* 0x00000001042f7824 */ /* 0x000fc600010e063d */
[----:B------:R-:W3:Y:S01]  /*7620*/  LDL.64 R60, [R1+0xb0] ;  /* 0x0000b000013c7983 */ /* 0x000ee20000100a00 */
[----:B0-----:R-:W-:-:S03]  /*7630*/  IADD3 R42, P3, PT, R176, R198, RZ ;  /* 0x000000c6b02a7210 */ /* 0x001fc60007f7e0ff */
[----:B------:R-:W4:Y:S02]  /*7640*/  LDG.E.U8 R46, desc[UR28][R46.64] ;  /* 0x0000001c2e2e7981 */ /* 0x000f24000c1e1100 */
[----:B------:R-:W-:-:S05]  /*7650*/  IMAD.X R43, R4, 0x1, R199, P3 ;  /* 0x00000001042b7824 */ /* 0x000fca00018e06c7 */
[----:B------:R0:W4:Y:S02]  /*7660*/  LDG.E.U8 R57, desc[UR28][R42.64] ;  /* 0x0000001c2a397981 */ /* 0x000124000c1e1100 */
[----:B0-----:R-:W-:-:S05]  /*7670*/  IADD3 R42, P2, PT, R176, R62, RZ ;  /* 0x0000003eb02a7210 */ /* 0x001fca0007f5e0ff */
[----:B------:R-:W-:Y:S02]  /*7680*/  IMAD.X R43, R4, 0x1, R63, P2 ;  /* 0x00000001042b7824 */ /* 0x000fe400010e063f */
[----:B------:R-:W4:Y:S04]  /*7690*/  LDL.64 R62, [R1+0x70] ;  /* 0x00007000013e7983 */ /* 0x000f280000100a00 */
[----:B------:R0:W4:Y:S02]  /*76a0*/  LDG.E.U8 R47, desc[UR28][R42.64] ;  /* 0x0000001c2a2f7981 */ /* 0x000124000c1e1100 */
[----:B0-----:R-:W-:-:S05]  /*76b0*/  IADD3 R42, P2, PT, R176, R214, RZ ;  /* 0x000000d6b02a7210 */ /* 0x001fca0007f5e0ff */
[----:B------:R-:W-:Y:S01]  /*76c0*/  IMAD.X R43, R4, 0x1, R215, P2 ;  /* 0x00000001042b7824 */ /* 0x000fe200010e06d7 */
[----:B--2---:R-:W-:-:S05]  /*76d0*/  IADD3 R44, P3, PT, R176, R58, RZ ;  /* 0x0000003ab02c7210 */ /* 0x004fca0007f7e0ff */
[----:B------:R-:W-:Y:S02]  /*76e0*/  IMAD.X R45, R4, 0x1, R59, P3 ;  /* 0x00000001042d7824 */ /* 0x000fe400018e063b */
[----:B------:R3:W2:Y:S04]  /*76f0*/  LDG.E.U8 R59, desc[UR28][R42.64] ;  /* 0x0000001c2a3b7981 */ /* 0x0006a8000c1e1100 */
[----:B------:R-:W2:Y:S01]  /*7700*/  LDG.E.U8 R58, desc[UR28][R44.64] ;  /* 0x0000001c2c3a7981 */ /* 0x000ea2000c1e1100 */
[----:B---3--:R-:W-:-:S05]  /*7710*/  IADD3 R42, P2, PT, R176, R60, RZ ;  /* 0x0000003cb02a7210 */ /* 0x008fca0007f5e0ff */
[----:B------:R-:W-:-:S05]  /*7720*/  IMAD.X R43, R4, 0x1, R61, P2 ;  /* 0x00000001042b7824 */ /* 0x000fca00010e063d */
[----:B------:R0:W3:Y:S02]  /*7730*/  LDG.E.U8 R60, desc[UR28][R42.64] ;  /* 0x0000001c2a3c7981 */ /* 0x0000e4000c1e1100 */
[----:B0-----:R-:W-:-:S05]  /*7740*/  IADD3 R42, P2, PT, R176, R210, RZ ;  /* 0x000000d2b02a7210 */ /* 0x001fca0007f5e0ff */
[----:B------:R-:W-:-:S05]  /*7750*/  IMAD.X R43, R4, 0x1, R211, P2 ;  /* 0x00000001042b7824 */ /* 0x000fca00010e06d3 */
[----:B------:R4:W2:Y:S02]  /*7760*/  LDG.E.U8 R61, desc[UR28][R42.64] ;  /* 0x0000001c2a3d7981 */ /* 0x0008a4000c1e1100 */
[----:B----4-:R-:W-:-:S05]  /*7770*/  IADD3 R42, P2, PT, R176, R62, RZ ;  /* 0x0000003eb02a7210 */ /* 0x010fca0007f5e0ff */
[----:B------:R-:W-:-:S05]  /*7780*/  IMAD.X R43, R4, 0x1, R63, P2 ;  /* 0x00000001042b7824 */ /* 0x000fca00010e063f */
[----:B------:R0:W4:Y:S02]  /*7790*/  LDG.E.U8 R62, desc[UR28][R42.64] ;  /* 0x0000001c2a3e7981 */ /* 0x000124000c1e1100 */
[----:B0-----:R-:W-:-:S05]  /*77a0*/  IADD3 R42, P2, PT, R176, R208, RZ ;  /* 0x000000d0b02a7210 */ /* 0x001fca0007f5e0ff */
[----:B------:R-:W-:-:S05]  /*77b0*/  IMAD.X R43, R4, 0x1, R209, P2 ;  /* 0x00000001042b7824 */ /* 0x000fca00010e06d1 */
[----:B------:R0:W2:Y:S02]  /*77c0*/  LDG.E.U8 R63, desc[UR28][R42.64] ;  /* 0x0000001c2a3f7981 */ /* 0x0000a4000c1e1100 */
        /* <DEDUP_REMOVED lines=14> */
[----:B------:R0:W4:Y:S02]  /*78b0*/  LDG.E.U8 R207, desc[UR28][R42.64] ;  /* 0x0000001c2acf7981 */ /* 0x000124000c1e1100 */
[----:B0-----:R-:W-:-:S05]  /*78c0*/  IADD3 R42, P2, PT, R176, R222, RZ ;  /* 0x000000deb02a7210 */ /* 0x001fca0007f5e0ff */
[----:B------:R-:W-:Y:S01]  /*78d0*/  IMAD.X R43, R4, 0x1, R223, P2 ;  /* 0x00000001042b7824 */ /* 0x000fe200010e06df */
[----:B------:R-:W-:-:S04]  /*78e0*/  IADD3 R44, P3, PT, R176, R196, RZ ;  /* 0x000000c4b02c7210 */ /* 0x000fc80007f7e0ff */
[----:B------:R0:W4:Y:S01]  /*78f0*/  LDG.E.U8 R208, desc[UR28][R42.64] ;  /* 0x0000001c2ad07981 */ /* 0x000122000c1e1100 */
[----:B------:R-:W-:-:S05]  /*7900*/  IMAD.X R45, R4, 0x1, R197, P3 ;  /* 0x00000001042d7824 */ /* 0x000fca00018e06c5 */
[----:B------:R-:W4:Y:S01]  /*7910*/  LDG.E.U8 R44, desc[UR28][R44.64] ;  /* 0x0000001c2c2c7981 */ /* 0x000f22000c1e1100 */
[----:B0-----:R-:W-:-:S05]  /*7920*/  IADD3 R42, P2, PT, R176, R204, RZ ;  /* 0x000000ccb02a7210 */ /* 0x001fca0007f5e0ff */
[----:B------:R-:W-:-:S05]  /*7930*/  IMAD.X R43, R4, 0x1, R205, P2 ;  /* 0x00000001042b7824 */ /* 0x000fca00010e06cd */
[----:B------:R-:W4:Y:S01]  /*7940*/  LDG.E.U8 R42, desc[UR28][R42.64] ;  /* 0x0000001c2a2a7981 */ /* 0x000f22000c1e1100 */
[----:B------:R-:W0:Y:S02]  /*7950*/  S2R R209, SR_TID.X ;  /* 0x0000000000d17919 */ /* 0x000e240000002100 */
[----:B0-----:R-:W-:-:S05]  /*7960*/  LOP3.LUT R210, R209, 0x7f, RZ, 0xc0, !PT ;  /* 0x0000007fd1d27812 */ /* 0x001fca00078ec0ff */
[----:B------:R0:W-:Y:S04]  /*7970*/  STS.U8 [R210+UR14+0x4000], R0 ;  /* 0x00400000d2007988 */ /* 0x0001e8000800000e */
[----:B------:R1:W-:Y:S04]  /*7980*/  STS.U8 [R210+UR14+0x4200], R5 ;  /* 0x00420005d2007988 */ /* 0x0003e8000800000e */
[----:B------:R1:W-:Y:S04]  /*7990*/  STS.U8 [R210+UR14+0x4400], R48 ;  /* 0x00440030d2007988 */ /* 0x0003e8000800000e */
[----:B------:R1:W-:Y:S01]  /*79a0*/  STS.U8 [R210+UR14+0x4600], R41 ;  /* 0x00460029d2007988 */ /* 0x0003e2000800000e */
[----:B------:R-:W-:-:S03]  /*79b0*/  LOP3.LUT R209, R209, 0x7f, RZ, 0xc0, !PT ;  /* 0x0000007fd1d17812 */ /* 0x000fc600078ec0ff */
        /* <DEDUP_REMOVED lines=29> */
[----:B-----5:R1:W-:Y:S04]  /*7b90*/  STS.U8 [R211+UR14+0x5e80], R13 ;  /* 0x005e800dd3007988 */ /* 0x0203e8000800000e */
        /* <DEDUP_REMOVED lines=8> */
[----:B0-----:R-:W-:-:S03]  /*7c20*/  LOP3.LUT R0, R210, 0x30, RZ, 0x3c, !PT ;  /* 0x00000030d2007812 */ /* 0x001fc600078e3cff */
        /* <DEDUP_REMOVED lines=8> */
[----:B------:R-:W-:-:S03]  /*7cb0*/  UMOV UR10, 0x1 ;  /* 0x00000001000a7882 */ /* 0x000fc60000000000 */
[----:B------:R1:W-:Y:S04]  /*7cc0*/  STS.U8 [R0+UR14+0x4180], R46 ;  /* 0x0041802e00007988 */ /* 0x0003e8000800000e */
[----:B------:R1:W-:Y:S01]  /*7cd0*/  STS.U8 [R0+UR14+0x4380], R47 ;  /* 0x0043802f00007988 */ /* 0x0003e2000800000e */
[----:B------:R-:W-:-:S04]  /*7ce0*/  @!UP0 UIADD3 UR10, UPT, UPT, -UR10, 0x100000, URZ ;  /* 0x001000000a0a8890 */ /* 0x000fc8000fffe1ff */
[----:B------:R-:W-:Y:S02]  /*7cf0*/  @!UP0 USHF.L.U32 UR11, UR10, 0xb, URZ ;  /* 0x0000000b0a0b8899 */ /* 0x000fe400080006ff */
[----:B------:R-:W-:Y:S01]  /*7d00*/  @!UP0 USHF.L.U32 UR10, UR10, 0x1, URZ ;  /* 0x000000010a0a8899 */ /* 0x000fe200080006ff */
[----:B--2---:R1:W-:Y:S04]  /*7d10*/  STS.U8 [R0+UR14+0x4580], R58 ;  /* 0x0045803a00007988 */ /* 0x0043e8000800000e */
[----:B------:R1:W-:Y:S04]  /*7d20*/  STS.U8 [R0+UR14+0x4780], R59 ;  /* 0x0047803b00007988 */ /* 0x0003e8000800000e */
[----:B---3--:R1:W-:Y:S04]  /*7d30*/  STS.U8 [R0+UR14+0x4980], R60 ;  /* 0x0049803c00007988 */ /* 0x0083e8000800000e */
[----:B------:R1:W-:Y:S04]  /*7d40*/  STS.U8 [R0+UR14+0x4b80], R61 ;  /* 0x004b803d00007988 */ /* 0x0003e8000800000e */
[----:B----4-:R1:W-:Y:S04]  /*7d50*/  STS.U8 [R0+UR14+0x4d80], R62 ;  /* 0x004d803e00007988 */ /* 0x0103e8000800000e */
        /* <DEDUP_REMOVED lines=8> */
[----:B------:R1:W-:Y:S04]  /*7de0*/  STS.U8 [R0+UR14+0x5d80], R42 ;  /* 0x005d802a00007988 */ /* 0x0003e8000800000e */
[----:B------:R1:W-:Y:S01]  /*7df0*/  STS.U8 [R0+UR14+0x5f80], R44 ;  /* 0x005f802c00007988 */ /* 0x0003e2000800000e */
[----:B------:R0:W-:Y:S06]  /*7e00*/  MEMBAR.ALL.CTA ;  /* 0x0000000000007992 */ /* 0x0001ec0000008000 */
[----:B0-----:R-:W-:Y:S04]  /*7e10*/  FENCE.VIEW.ASYNC.S ;  /* 0x00000000000073c6 */ /* 0x001fe80000000000 */
[----:B------:R-:W0:Y:S02]  /*7e20*/  FENCE.VIEW.ASYNC.S ;  /* 0x00000000000073c6 */ /* 0x000e240000000000 */
[----:B0-----:R1:W0:Y:S02]  /*7e30*/  @!UP2 SYNCS.EXCH.64 URZ, [UR14+0x9010], UR10 ;  /* 0x0090100a0effa5b2 */ /* 0x0012240008000100 */
[----:B0-----:R-:W-:Y:S06]  /*7e40*/  BAR.SYNC.DEFER_BLOCKING 0x0 ;  /* 0x0000000000007b1d */ /* 0x001fec0000010000 */
[----:B-1----:R-:W-:Y:S05]  /*7e50*/  BRA.U UP1, `(.L_x_12) ;  /* 0x0000000101387547 */ /* 0x002fea000b800000 */
[----:B------:R-:W-:Y:S01]  /*7e60*/  UIADD3 UR10, UPT, UPT, UR14, 0x9010, URZ ;  /* 0x000090100e0a7890 */ /* 0x000fe2000fffe0ff */
[----:B------:R-:W-:Y:S01]  /*7e70*/  UMOV UR23, 0x80004020 ;  /* 0x8000402000177882 */ /* 0x000fe20000000000 */
[----:B------:R-:W-:Y:S01]  /*7e80*/  UMOV UR26, UR4 ;  /* 0x00000004001a7c82 */ /* 0x000fe20008000000 */
[----:B------:R-:W-:Y:S01]  /*7e90*/  UMOV UR27, 0x80004020 ;  /* 0x80004020001b7882 */ /* 0x000fe20000000000 */
[----:B------:R-:W-:Y:S01]  /*7ea0*/  UMOV UR30, 0x0 ;  /* 0x00000000001e7882 */ /* 0x000fe20000000000 */
[----:B------:R-:W-:Y:S01]  /*7eb0*/  UMOV UR31, 0x4208010 ;  /* 0x04208010001f7882 */ /* 0x000fe20000000000 */
[----:B------:R-:W-:Y:S01]  /*7ec0*/  UMOV UR11, URZ ;  /* 0x000000ff000b7c82 */ /* 0x000fe20008000000 */
[----:B------:R-:W-:Y:S01]  /*7ed0*/  UMOV UR50, 0x0 ;  /* 0x0000000000327882 */ /* 0x000fe20000000000 */
[----:B------:R-:W-:Y:S01]  /*7ee0*/  UMOV UR51, 0x4208010 ;  /* 0x0420801000337882 */ /* 0x000fe20000000000 */
[----:B------:R0:W-:Y:S01]  /*7ef0*/  UTCQMMA gdesc[UR22], gdesc[UR26], tmem[UR16], tmem[UR30], idesc[UR31], !UPT ;  /* 0x00ff1e1a160075ea */ /* 0x0001e2000f800310 */
[----:B------:R-:W-:Y:S01]  /*7f00*/  UMOV UR10, UR10 ;  /* 0x0000000a000a7c82 */ /* 0x000fe20008000000 */
[----:B------:R0:W-:Y:S01]  /*7f10*/  UTCQMMA gdesc[UR34], gdesc[UR18], tmem[UR16], tmem[UR50], idesc[UR51], UPT ;  /* 0x00ff3212220075ea */ /* 0x0001e2000b800310 */
[----:B------:R0:W-:Y:S01]  /*7f20*/  UTCBAR [UR10], URZ ;  /* 0x000000ff0a0073e9 */ /* 0x0001e200080000ff */
[----:B------:R-:W-:-:S02]  /*7f30*/  NOP ;  /* 0x0000000000007918 */ /* 0x000fc40000000000 */
.L_x_12:
[----:B------:R-:W1:Y:S02]  /*7f40*/  SYNCS.PHASECHK.TRANS64.TRYWAIT P2, [UR14+0x9010], RZ ;  /* 0x009010ffff0075a7 */ /* 0x000e64000804110e */
[----:B-1----:R-:W-:Y:S05]  /*7f50*/  @!P2 BRA `(.L_x_13) ;  /* 0x00000050001ca947 */ /* 0x002fea0003800000 */
.L_x_22:
[----:B------:R-:W-:Y:S01]  /*7f60*/  BAR.SYNC.DEFER_BLOCKING 0x0 ;  /* 0x0000000000007b1d */ /* 0x000fe20000010000 */
[----:B------:R-:W-:-:S05]  /*7f70*/  IMAD.U32 R206, R206, -0x80000000, RZ ;  /* 0x80000000cece7824 */ /* 0x000fca00078e00ff */
[----:B------:R-:W-:Y:S01]  /*7f80*/  LDTM.16dp32bit_t0_t15.x64 R4, tmem[UR15+0x100000] ;  /* 0x1000000f000479ee */ /* 0x000fe20008b00000 */
[----:B------:R-:W1:Y:S01]  /*7f90*/  LDTM.16dp32bit_t16_t31.x64 R4, tmem[UR15+0x100040] ;  /* 0x1000400f000479ee */ /* 0x000e620008b20000 */
[----:B------:R-:W2:Y:S01]  /*7fa0*/  @!P1 SYNCS.CCTL.IV [UR14+0x9010] ;  /* 0x00901000ff0099b1 */ /* 0x000ea2000800000e */
[----:B------:R-:W-:Y:S01]  /*7fb0*/  NOP ;  /* 0x0000000000007918 */ /* 0x000fe20000000000 */
[----:B-1----:R-:W-:Y:S01]  /*7fc0*/  FMUL R0, R4, UR48 ;  /* 0x0000003004007c20 */ /* 0x002fe20008400000 */
[----:B------:R-:W-:Y:S01]  /*7fd0*/  FMUL R207, R5, UR48 ;  /* 0x0000003005cf7c20 */ /* 0x000fe20008400000 */
[----:B------:R-:W-:Y:S01]  /*7fe0*/  FMUL R208, R6, UR48 ;  /* 0x0000003006d07c20 */ /* 0x000fe20008400000 */
[----:B--2---:R-:W1:Y:S04]  /*7ff0*/  SYNCS.PHASECHK.TRANS64.TRYWAIT P2, [UR17], R206 ;  /* 0x000000ceff0075a7 */ /* 0x004e680008041111 */
[----:B------:R-:W-:Y:S01]  /*8000*/  FMNMX3 R0, R0, R207, R208, !PT ;  /* 0x000000cf00007276 */ /* 0x000fe200078000d0 */
[----:B------:R-:W-:Y:S01]  /*8010*/  FMUL R207, R7, UR48 ;  /* 0x0000003007cf7c20 */ /* 0x000fe20008400000 */
[----:B------:R-:W-:-:S05]  /*8020*/  FMUL R208, R8, UR48 ;  /* 0x0000003008d07c20 */ /* 0x000fca0008400000 */
        /* <DEDUP_REMOVED lines=88> */
[----:B------:R-:W-:-:S05]  /*85b0*/  FMUL R207, R67, UR48 ;  /* 0x0000003043cf7c20 */ /* 0x000fca0008400000 */
[----:B------:R-:W-:-:S05]  /*85c0*/  FMNMX R0, R207, R0, !PT ;  /* 0x00000000cf007209 */ /* 0x000fca0007800000 */
[----:B------:R-:W2:Y:S02]  /*85d0*/  SHFL.BFLY PT, R207, R0, 0x10, 0x1f ;  /* 0x0e001f0000cf7f89 */ /* 0x000ea400000e0000 */
[----:B--2---:R-:W-:-:S05]  /*85e0*/  FMNMX3 R0, R0, R207, R177, !PT ;  /* 0x000000cf00007276 */ /* 0x004fca00078000b1 */
[--C-:B------:R-:W-:Y:S01]  /*85f0*/  FFMA R6, R6, UR48, -R0.reuse ;  /* 0x0000003006067c23 */ /* 0x100fe20008000800 */
[--C-:B------:R-:W-:Y:S01]  /*8600*/  FFMA R7, R7, UR48, -R0.reuse ;  /* 0x0000003007077c23 */ /* 0x100fe20008000800 */
[--C-:B------:R-:W-:Y:S01]  /*8610*/  FFMA R4, R4, UR48, -R0.reuse ;  /* 0x0000003004047c23 */ /* 0x100fe20008000800 */
[--C-:B------:R-:W-:Y:S01]  /*8620*/  FFMA R207, R5, UR48, -R0.reuse ;  /* 0x0000003005cf7c23 */ /* 0x100fe20008000800 */
[----:B------:R-:W-:Y:S01]  /*8630*/  FMUL R6, R6, 1.4426950216293334961 ;  /* 0x3fb8aa3b06067820 */ /* 0x000fe20000400000 */
[----:B------:R-:W-:Y:S01]  /*8640*/  FMUL R7, R7, 1.4426950216293334961 ;  /* 0x3fb8aa3b07077820 */ /* 0x000fe20000400000 */
[----:B------:R-:W-:Y:S01]  /*8650*/  FMUL R4, R4, 1.4426950216293334961 ;  /* 0x3fb8aa3b04047820 */ /* 0x000fe20000400000 */
[----:B------:R-:W-:Y:S01]  /*8660*/  FMUL R207, R207, 1.4426950216293334961 ;  /* 0x3fb8aa3bcfcf7820 */ /* 0x000fe20000400000 */
[----:B------:R2:W-:Y:S01]  /*8670*/  MUFU.EX2 R214, R6 ;  /* 0x0000000600d67308 */ /* 0x0005e20000000800 */
[--C-:B------:R-:W-:Y:S01]  /*8680*/  FFMA R8, R8, UR48, -R0.reuse ;  /* 0x0000003008087c23 */ /* 0x100fe20008000800 */
[--C-:B------:R-:W-:Y:S01]  /*8690*/  FFMA R9, R9, UR48, -R0.reuse ;  /* 0x0000003009097c23 */ /* 0x100fe20008000800 */
[--C-:B------:R-:W-:Y:S01]  /*86a0*/  FFMA R10, R10, UR48, -R0.reuse ;  /* 0x000000300a0a7c23 */ /* 0x100fe20008000800 */
[--C-:B------:R-:W-:Y:S01]  /*86b0*/  FFMA R11, R11, UR48, -R0.reuse ;  /* 0x000000300b0b7c23 */ /* 0x100fe20008000800 */
[----:B------:R-:W-:Y:S01]  /*86c0*/  FMUL R8, R8, 1.4426950216293334961 ;  /* 0x3fb8aa3b08087820 */ /* 0x000fe20000400000 */
[----:B------:R-:W-:Y:S01]  /*86d0*/  FMUL R9, R9, 1.4426950216293334961 ;  /* 0x3fb8aa3b09097820 */ /* 0x000fe20000400000 */
[----:B------:R-:W-:Y:S01]  /*86e0*/  FMUL R10, R10, 1.4426950216293334961 ;  /* 0x3fb8aa3b0a0a7820 */ /* 0x000fe20000400000 */
[----:B------:R3:W4:Y:S01]  /*86f0*/  MUFU.EX2 R215, R7 ;  /* 0x0000000700d77308 */ /* 0x0007220000000800 */
[--C-:B------:R-:W-:Y:S01]  /*8700*/  FFMA R12, R12, UR48, -R0.reuse ;  /* 0x000000300c0c7c23 */ /* 0x100fe20008000800 */
[----:B------:R-:W-:Y:S01]  /*8710*/  FMUL R11, R11, 1.4426950216293334961 ;  /* 0x3fb8aa3b0b0b7820 */ /* 0x000fe20000400000 */
[--C-:B------:R-:W-:Y:S01]  /*8720*/  FFMA R13, R13, UR48, -R0.reuse ;  /* 0x000000300d0d7c23 */ /* 0x100fe20008000800 */
[--C-:B------:R-:W-:Y:S01]  /*8730*/  FFMA R20, R20, UR48, -R0.reuse ;  /* 0x0000003014147c23 */ /* 0x100fe20008000800 */
[----:B--2---:R-:W-:Y:S01]  /*8740*/  FMUL R6, R12, 1.4426950216293334961 ;  /* 0x3fb8aa3b0c067820 */ /* 0x004fe20000400000 */
[--C-:B------:R-:W-:Y:S01]  /*8750*/  FFMA R28, R28, UR48, -R0.reuse ;  /* 0x000000301c1c7c23 */ /* 0x100fe20008000800 */
[--C-:B------:R-:W-:Y:S01]  /*8760*/  FFMA R31, R31, UR48, -R0.reuse ;  /* 0x000000301f1f7c23 */ /* 0x100fe20008000800 */
[----:B------:R4:W-:Y:S01]  /*8770*/  MUFU.EX2 R5, R4 ;  /* 0x0000000400057308 */ /* 0x0009e20000000800 */
[----:B---3--:R-:W-:Y:S01]  /*8780*/  FMUL R7, R13, 1.4426950216293334961 ;  /* 0x3fb8aa3b0d077820 */ /* 0x008fe20000400000 */
[--C-:B------:R-:W-:Y:S01]  /*8790*/  FFMA R14, R14, UR48, -R0.reuse ;  /* 0x000000300e0e7c23 */ /* 0x100fe20008000800 */
[----:B------:R-:W-:Y:S01]  /*87a0*/  FMUL R13, R20, 1.4426950216293334961 ;  /* 0x3fb8aa3b140d7820 */ /* 0x000fe20000400000 */
[----:B------:R-:W-:Y:S01]  /*87b0*/  FMUL R20, R28, 1.4426950216293334961 ;  /* 0x3fb8aa3b1c147820 */ /* 0x000fe20000400000 */
[----:B------:R-:W-:Y:S01]  /*87c0*/  FMUL R28, R31, 1.4426950216293334961 ;  /* 0x3fb8aa3b1f1c7820 */ /* 0x000fe20000400000 */
[--C-:B------:R-:W-:Y:S01]  /*87d0*/  FFMA R15, R15, UR48, -R0.reuse ;  /* 0x000000300f0f7c23 */ /* 0x100fe20008000800 */
[--C-:B------:R-:W-:Y:S01]  /*87e0*/  FFMA R16, R16, UR48, -R0.reuse ;  /* 0x0000003010107c23 */ /* 0x100fe20008000800 */
[----:B------:R-:W2:Y:S01]  /*87f0*/  MUFU.EX2 R211, R207 ;  /* 0x000000cf00d37308 */ /* 0x000ea20000000800 */
[----:B----4-:R-:W-:Y:S01]  /*8800*/  F2FP.SATFINITE.E4M3.F32.PACK_AB_MERGE_C R4, R215, R214, RZ ;  /* 0x000000d6d704723e */ /* 0x010fe200048070ff */
[--C-:B------:R-:W-:Y:S01]  /*8810*/  FFMA R17, R17, UR48, -R0.reuse ;  /* 0x0000003011117c23 */ /* 0x100fe20008000800 */
[--C-:B------:R-:W-:Y:S01]  /*8820*/  FFMA R18, R18, UR48, -R0.reuse ;  /* 0x0000003012127c23 */ /* 0x100fe20008000800 */
[--C-:B------:R-:W-:Y:S01]  /*8830*/  FFMA R24, R24, UR48, -R0.reuse ;  /* 0x0000003018187c23 */ /* 0x100fe20008000800 */
[--C-:B------:R-:W-:Y:S01]  /*8840*/  FFMA R32, R32, UR48, -R0.reuse ;  /* 0x0000003020207c23 */ /* 0x100fe20008000800 */
[--C-:B------:R-:W-:Y:S01]  /*8850*/  FFMA R19, R19, UR48, -R0.reuse ;  /* 0x0000003013137c23 */ /* 0x100fe20008000800 */
[----:B------:R-:W-:Y:S01]  /*8860*/  FMUL R12, R18, 1.4426950216293334961 ;  /* 0x3fb8aa3b120c7820 */ /* 0x000fe20000400000 */
[----:B------:R3:W4:Y:S01]  /*8870*/  MUFU.EX2 R207, R8 ;  /* 0x0000000800cf7308 */ /* 0x0007220000000800 */
[--C-:B------:R-:W-:Y:S01]  /*8880*/  FFMA R21, R21, UR48, -R0.reuse ;  /* 0x0000003015157c23 */ /* 0x100fe20008000800 */
[--C-:B------:R-:W-:Y:S01]  /*8890*/  FFMA R22, R22, UR48, -R0.reuse ;  /* 0x0000003016167c23 */ /* 0x100fe20008000800 */
[--C-:B------:R-:W-:Y:S01]  /*88a0*/  FFMA R29, R29, UR48, -R0.reuse ;  /* 0x000000301d1d7c23 */ /* 0x100fe20008000800 */
[--C-:B------:R-:W-:Y:S01]  /*88b0*/  FFMA R39, R39, UR48, -R0.reuse ;  /* 0x0000003027277c23 */ /* 0x100fe20008000800 */
[--C-:B------:R-:W-:Y:S01]  /*88c0*/  FFMA R23, R23, UR48, -R0.reuse ;  /* 0x0000003017177c23 */ /* 0x100fe20008000800 */
[--C-:B------:R-:W-:Y:S01]  /*88d0*/  FFMA R25, R25, UR48, -R0.reuse ;  /* 0x0000003019197c23 */ /* 0x100fe20008000800 */
[----:B------:R-:W-:Y:S01]  /*88e0*/  FFMA R26, R26, UR48, -R0 ;  /* 0x000000301a1a7c23 */ /* 0x000fe20008000800 */
[----:B------:R5:W0:Y:S01]  /*88f0*/  MUFU.EX2 R208, R9 ;  /* 0x0000000900d07308 */ /* 0x000a220000000800 */
[----:B--2---:R-:W-:Y:S01]  /*8900*/  F2FP.SATFINITE.E4M3.F32.PACK_AB_MERGE_C R4, R211, R5, R4 ;  /* 0x00000005d304723e */ /* 0x004fe20004807004 */
[----:B------:R-:W-:Y:S01]  /*8910*/  FADD R5, R5, R211 ;  /* 0x000000d305057221 */ /* 0x000fe20000000000 */
[----:B---3--:R-:W-:Y:S01]  /*8920*/  FMUL R8, R14, 1.4426950216293334961 ;  /* 0x3fb8aa3b0e087820 */ /* 0x008fe20000400000 */
[----:B------:R-:W-:Y:S01]  /*8930*/  FMUL R14, R19, 1.4426950216293334961 ;  /* 0x3fb8aa3b130e7820 */ /* 0x000fe20000400000 */
[----:B------:R-:W-:Y:S01]  /*8940*/  FMUL R18, R23, 1.4426950216293334961 ;  /* 0x3fb8aa3b17127820 */ /* 0x000fe20000400000 */
[----:B------:R-:W-:Y:S01]  /*8950*/  FADD R5, R214, R5 ;  /* 0x00000005d6057221 */ /* 0x000fe20000000000 */
[----:B------:R-:W-:Y:S01]  /*8960*/  FMUL R19, R25, 1.4426950216293334961 ;  /* 0x3fb8aa3b19137820 */ /* 0x000fe20000400000 */
[----:B------:R2:W3:Y:S01]  /*8970*/  MUFU.EX2 R209, R10 ;  /* 0x0000000a00d17308 */ /* 0x0004e20000000800 */
[----:B-----5:R-:W-:Y:S01]  /*8980*/  FMUL R9, R16, 1.4426950216293334961 ;  /* 0x3fb8aa3b10097820 */ /* 0x020fe20000400000 */
[----:B------:R-:W-:Y:S01]  /*8990*/  FADD R5, R215, R5 ;  /* 0x00000005d7057221 */ /* 0x000fe20000000000 */
[----:B------:R-:W-:Y:S01]  /*89a0*/  FMUL R16, R22, 1.4426950216293334961 ;  /* 0x3fb8aa3b16107820 */ /* 0x000fe20000400000 */
[----:B------:R-:W-:Y:S01]  /*89b0*/  FMUL R22, R29, 1.4426950216293334961 ;  /* 0x3fb8aa3b1d167820 */ /* 0x000fe20000400000 */
[--C-:B------:R-:W-:Y:S01]  /*89c0*/  FFMA R29, R34, UR48, -R0.reuse ;  /* 0x00000030221d7c23 */ /* 0x100fe20008000800 */
[----:B----4-:R-:W-:Y:S01]  /*89d0*/  FADD R31, R207, R5 ;  /* 0x00000005cf1f7221 */ /* 0x010fe20000000000 */
[----:B------:R-:W-:Y:S01]  /*89e0*/  FMUL R34, R39, 1.4426950216293334961 ;  /* 0x3fb8aa3b27227820 */ /* 0x000fe20000400000 */
[----:B------:R4:W5:Y:S01]  /*89f0*/  MUFU.EX2 R210, R11 ;  /* 0x0000000b00d27308 */ /* 0x0009620000000800 */
[----:B--2---:R-:W-:Y:S01]  /*8a00*/  FMUL R10, R15, 1.4426950216293334961 ;  /* 0x3fb8aa3b0f0a7820 */ /* 0x004fe20000400000 */
[----:B0-----:R-:W-:Y:S01]  /*8a10*/  FADD R31, R208, R31 ;  /* 0x0000001fd01f7221 */ /* 0x001fe20000000000 */
[----:B------:R-:W-:Y:S01]  /*8a20*/  FMUL R15, R21, 1.4426950216293334961 ;  /* 0x3fb8aa3b150f7820 */ /* 0x000fe20000400000 */
[----:B------:R-:W-:Y:S01]  /*8a30*/  FMUL R21, R26, 1.4426950216293334961 ;  /* 0x3fb8aa3b1a157820 */ /* 0x000fe20000400000 */
[--C-:B------:R-:W-:Y:S01]  /*8a40*/  FFMA R27, R27, UR48, -R0.reuse ;  /* 0x000000301b1b7c23 */ /* 0x100fe20008000800 */
[--C-:B------:R-:W-:Y:S01]  /*8a50*/  FFMA R37, R37, UR48, -R0.reuse ;  /* 0x0000003025257c23 */ /* 0x100fe20008000800 */
[--C-:B------:R-:W-:Y:S01]  /*8a60*/  FFMA R40, R40, UR48, -R0.reuse ;  /* 0x0000003028287c23 */ /* 0x100fe20008000800 */
[----:B------:R-:W0:Y:S01]  /*8a70*/  MUFU.EX2 R6, R6 ;  /* 0x0000000600067308 */ /* 0x000e220000000800 */
[----:B---3--:R-:W-:Y:S01]  /*8a80*/  FADD R31, R209, R31 ;  /* 0x0000001fd11f7221 */ /* 0x008fe20000000000 */
[----:B----4-:R-:W-:Y:S01]  /*8a90*/  FMUL R11, R17, 1.4426950216293334961 ;  /* 0x3fb8aa3b110b7820 */ /* 0x010fe20000400000 */
[----:B------:R-:W-:Y:S01]  /*8aa0*/  FMUL R17, R24, 1.4426950216293334961 ;  /* 0x3fb8aa3b18117820 */ /* 0x000fe20000400000 */
[----:B------:R-:W-:Y:S01]  /*8ab0*/  FMUL R24, R32, 1.4426950216293334961 ;  /* 0x3fb8aa3b20187820 */ /* 0x000fe20000400000 */
[----:B------:R-:W-:Y:S01]  /*8ac0*/  FMUL R23, R27, 1.4426950216293334961 ;  /* 0x3fb8aa3b1b177820 */ /* 0x000fe20000400000 */
[----:B------:R-:W-:Y:S01]  /*8ad0*/  FMUL R27, R37, 1.4426950216293334961 ;  /* 0x3fb8aa3b251b7820 */ /* 0x000fe20000400000 */
[----:B------:R-:W-:Y:S01]  /*8ae0*/  FMUL R37, R40, 1.4426950216293334961 ;  /* 0x3fb8aa3b28257820 */ /* 0x000fe20000400000 */
[----:B------:R-:W2:Y:S01]  /*8af0*/  MUFU.EX2 R7, R7 ;  /* 0x0000000700077308 */ /* 0x000ea20000000800 */
[C---:B-----5:R-:W-:Y:S01]  /*8b00*/  F2FP.SATFINITE.E4M3.F32.PACK_AB_MERGE_C R5, R210.reuse, R209, RZ ;  /* 0x000000d1d205723e */ /* 0x060fe200048070ff */
[----:B------:R-:W-:Y:S01]  /*8b10*/  FADD R210, R210, R31 ;  /* 0x0000001fd2d27221 */ /* 0x000fe20000000000 */
[--C-:B------:R-:W-:Y:S01]  /*8b20*/  FFMA R30, R30, UR48, -R0.reuse ;  /* 0x000000301e1e7c23 */ /* 0x100fe20008000800 */
[--C-:B------:R-:W-:Y:S01]  /*8b30*/  FFMA R41, R41, UR48, -R0.reuse ;  /* 0x0000003029297c23 */ /* 0x100fe20008000800 */
[----:B------:R-:W-:Y:S01]  /*8b40*/  FFMA R33, R33, UR48, -R0 ;  /* 0x0000003021217c23 */ /* 0x000fe20008000800 */
[----:B------:R-:W-:Y:S01]  /*8b50*/  FMUL R29, R29, 1.4426950216293334961 ;  /* 0x3fb8aa3b1d1d7820 */ /* 0x000fe20000400000 */
[----:B------:R-:W-:Y:S01]  /*8b60*/  FMUL R26, R30, 1.4426950216293334961 ;  /* 0x3fb8aa3b1e1a7820 */ /* 0x000fe20000400000 */
[----:B------:R-:W3:Y:S01]  /*8b70*/  MUFU.EX2 R8, R8 ;  /* 0x0000000800087308 */ /* 0x000ee20000000800 */
[----:B0-----:R-:W-:Y:S01]  /*8b80*/  FADD R210, R6, R210 ;  /* 0x000000d206d27221 */ /* 0x001fe20000000000 */
[----:B------:R-:W-:Y:S01]  /*8b90*/  FMUL R31, R41, 1.4426950216293334961 ;  /* 0x3fb8aa3b291f7820 */ /* 0x000fe20000400000 */
[----:B------:R-:W-:Y:S01]  /*8ba0*/  FMUL R25, R33, 1.4426950216293334961 ;  /* 0x3fb8aa3b21197820 */ /* 0x000fe20000400000 */
[--C-:B------:R-:W-:Y:S01]  /*8bb0*/  FFMA R35, R35, UR48, -R0.reuse ;  /* 0x0000003023237c23 */ /* 0x100fe20008000800 */
[--C-:B------:R-:W-:Y:S01]  /*8bc0*/  FFMA R36, R36, UR48, -R0.reuse ;  /* 0x0000003024247c23 */ /* 0x100fe20008000800 */
[--C-:B------:R-:W-:Y:S01]  /*8bd0*/  FFMA R33, R38, UR48, -R0.reuse ;  /* 0x0000003026217c23 */ /* 0x100fe20008000800 */
[----:B------:R-:W-:Y:S01]  /*8be0*/  FFMA R44, R44, UR48, -R0 ;  /* 0x000000302c2c7c23 */ /* 0x000fe20008000800 */
[----:B------:R-:W0:Y:S01]  /*8bf0*/  MUFU.EX2 R10, R10 ;  /* 0x0000000a000a7308 */ /* 0x000e220000000800 */
[----:B--2---:R-:W-:Y:S01]  /*8c00*/  FADD R32, R7, R210 ;  /* 0x000000d207207221 */ /* 0x004fe20000000000 */
[----:B------:R-:W-:Y:S01]  /*8c10*/  FMUL R30, R35, 1.4426950216293334961 ;  /* 0x3fb8aa3b231e7820 */ /* 0x000fe20000400000 */
[----:B------:R-:W-:Y:S01]  /*8c20*/  FMUL R36, R36, 1.4426950216293334961 ;  /* 0x3fb8aa3b24247820 */ /* 0x000fe20000400000 */
[----:B------:R-:W-:Y:S01]  /*8c30*/  FMUL R33, R33, 1.4426950216293334961 ;  /* 0x3fb8aa3b21217820 */ /* 0x000fe20000400000 */
[----:B------:R-:W-:Y:S01]  /*8c40*/  FMUL R38, R44, 1.4426950216293334961 ;  /* 0x3fb8aa3b2c267820 */ /* 0x000fe20000400000 */
[--C-:B------:R-:W-:Y:S01]  /*8c50*/  FFMA R35, R42, UR48, -R0.reuse ;  /* 0x000000302a237c23 */ /* 0x100fe20008000800 */
[----:B------:R-:W-:Y:S01]  /*8c60*/  FFMA R43, R43, UR48, -R0 ;  /* 0x000000302b2b7c23 */ /* 0x000fe20008000800 */
[----:B------:R-:W2:Y:S01]  /*8c70*/  MUFU.EX2 R9, R9 ;  /* 0x0000000900097308 */ /* 0x000ea20000000800 */
[----:B---3--:R-:W-:Y:S01]  /*8c80*/  FADD R32, R8, R32 ;  /* 0x0000002008207221 */ /* 0x008fe20000000000 */
[----:B------:R-:W-:Y:S01]  /*8c90*/  FMUL R35, R35, 1.4426950216293334961 ;  /* 0x3fb8aa3b23237820 */ /* 0x000fe20000400000 */
[----:B------:R-:W-:Y:S01]  /*8ca0*/  FMUL R43, R43, 1.4426950216293334961 ;  /* 0x3fb8aa3b2b2b7820 */ /* 0x000fe20000400000 */
[--C-:B------:R-:W-:Y:S01]  /*8cb0*/  FFMA R45, R45, UR48, -R0.reuse ;  /* 0x000000302d2d7c23 */ /* 0x100fe20008000800 */
[----:B------:R-:W-:Y:S01]  /*8cc0*/  F2FP.SATFINITE.E4M3.F32.PACK_AB_MERGE_C R5, R208, R207, R5 ;  /* 0x000000cfd005723e */ /* 0x000fe20004807005 */
[--C-:B------:R-:W-:Y:S01]  /*8cd0*/  FFMA R46, R46, UR48, -R0.reuse ;  /* 0x000000302e2e7c23 */ /* 0x100fe20008000800 */
[----:B------:R-:W-:Y:S01]  /*8ce0*/  FFMA R47, R47, UR48, -R0 ;  /* 0x000000302f2f7c23 */ /* 0x000fe20008000800 */
[----:B------:R-:W3:Y:S01]  /*8cf0*/  MUFU.EX2 R11, R11 ;  /* 0x0000000b000b7308 */ /* 0x000ee20000000800 */
[----:B0-----:R-:W-:Y:S01]  /*8d00*/  FADD R32, R10, R32 ;  /* 0x000000200a207221 */ /* 0x001fe20000000000 */
[----:B------:R-:W-:Y:S01]  /*8d10*/  FMUL R46, R46, 1.4426950216293334961 ;  /* 0x3fb8aa3b2e2e7820 */ /* 0x000fe20000400000 */
[--C-:B------:R-:W-:Y:S01]  /*8d20*/  FFMA R48, R48, UR48, -R0.reuse ;  /* 0x0000003030307c23 */ /* 0x100fe20008000800 */
[----:B------:R-:W-:Y:S01]  /*8d30*/  FMUL R47, R47, 1.4426950216293334961 ;  /* 0x3fb8aa3b2f2f7820 */ /* 0x000fe20000400000 */
[--C-:B------:R-:W-:Y:S01]  /*8d40*/  FFMA R49, R49, UR48, -R0.reuse ;  /* 0x0000003031317c23 */ /* 0x100fe20008000800 */
[--C-:B------:R-:W-:Y:S01]  /*8d50*/  FFMA R50, R50, UR48, -R0.reuse ;  /* 0x0000003032327c23 */ /* 0x100fe20008000800 */
[----:B------:R-:W-:Y:S01]  /*8d60*/  FFMA R51, R51, UR48, -R0 ;  /* 0x0000003033337c23 */ /* 0x000fe20008000800 */
[----:B------:R-:W0:Y:S01]  /*8d70*/  MUFU.EX2 R12, R12 ;  /* 0x0000000c000c7308 */ /* 0x000e220000000800 */
[----:B--2---:R-:W-:Y:S01]  /*8d80*/  FADD R32, R9, R32 ;  /* 0x0000002009207221 */ /* 0x004fe20000000000 */
[----:B------:R-:W-:Y:S01]  /*8d90*/  FMUL R50, R50, 1.4426950216293334961 ;  /* 0x3fb8aa3b32327820 */ /* 0x000fe20000400000 */
[--C-:B------:R-:W-:Y:S01]  /*8da0*/  FFMA R52, R52, UR48, -R0.reuse ;  /* 0x0000003034347c23 */ /* 0x100fe20008000800 */
[----:B------:R-:W-:Y:S01]  /*8db0*/  FMUL R51, R51, 1.4426950216293334961 ;  /* 0x3fb8aa3b33337820 */ /* 0x000fe20000400000 */
[--C-:B------:R-:W-:Y:S01]  /*8dc0*/  FFMA R53, R53, UR48, -R0.reuse ;  /* 0x0000003035357c23 */ /* 0x100fe20008000800 */
[----:B------:R-:W-:Y:S01]  /*8dd0*/  FFMA R54, R54, UR48, -R0 ;  /* 0x0000003036367c23 */ /* 0x000fe20008000800 */
[----:B------:R-:W-:Y:S01]  /*8de0*/  FMUL R42, R52, 1.4426950216293334961 ;  /* 0x3fb8aa3b342a7820 */ /* 0x000fe20000400000 */
[----:B------:R-:W2:Y:S01]  /*8df0*/  MUFU.EX2 R14, R14 ;  /* 0x0000000e000e7308 */ /* 0x000ea20000000800 */
[----:B---3--:R-:W-:Y:S01]  /*8e00*/  FADD R39, R11, R32 ;  /* 0x000000200b277221 */ /* 0x008fe20000000000 */
[----:B------:R-:W-:Y:S01]  /*8e10*/  FMUL R32, R45, 1.4426950216293334961 ;  /* 0x3fb8aa3b2d207820 */ /* 0x000fe20000400000 */
[--C-:B------:R-:W-:Y:S01]  /*8e20*/  FFMA R55, R55, UR48, -R0.reuse ;  /* 0x0000003037377c23 */ /* 0x100fe20008000800 */
[--C-:B------:R-:W-:Y:S01]  /*8e30*/  FFMA R56, R56, UR48, -R0.reuse ;  /* 0x0000003038387c23 */ /* 0x100fe20008000800 */
[--C-:B------:R-:W-:Y:S01]  /*8e40*/  FFMA R57, R57, UR48, -R0.reuse ;  /* 0x0000003039397c23 */ /* 0x100fe20008000800 */
[--C-:B------:R-:W-:Y:S01]  /*8e50*/  FFMA R58, R58, UR48, -R0.reuse ;  /* 0x000000303a3a7c23 */ /* 0x100fe20008000800 */
[----:B------:R-:W-:Y:S01]  /*8e60*/  FMUL R45, R55, 1.4426950216293334961 ;  /* 0x3fb8aa3b372d7820 */ /* 0x000fe20000400000 */
[----:B------:R-:W3:Y:S01]  /*8e70*/  MUFU.EX2 R13, R13 ;  /* 0x0000000d000d7308 */ /* 0x000ee20000000800 */
[----:B0-----:R-:W-:Y:S01]  /*8e80*/  FADD R39, R12, R39 ;  /* 0x000000270c277221 */ /* 0x001fe20000000000 */
[--C-:B------:R-:W-:Y:S01]  /*8e90*/  FFMA R59, R59, UR48, -R0.reuse ;  /* 0x000000303b3b7c23 */ /* 0x100fe20008000800 */
[--C-:B------:R-:W-:Y:S01]  /*8ea0*/  FFMA R60, R60, UR48, -R0.reuse ;  /* 0x000000303c3c7c23 */ /* 0x100fe20008000800 */
[--C-:B------:R-:W-:Y:S01]  /*8eb0*/  FFMA R61, R61, UR48, -R0.reuse ;  /* 0x000000303d3d7c23 */ /* 0x100fe20008000800 */
[--C-:B------:R-:W-:Y:S01]  /*8ec0*/  FFMA R62, R62, UR48, -R0.reuse ;  /* 0x000000303e3e7c23 */ /* 0x100fe20008000800 */
[--C-:B------:R-:W-:Y:S01]  /*8ed0*/  FFMA R63, R63, UR48, -R0.reuse ;  /* 0x000000303f3f7c23 */ /* 0x100fe20008000800 */
[--C-:B------:R-:W-:Y:S01]  /*8ee0*/  FFMA R64, R64, UR48, -R0.reuse ;  /* 0x0000003040407c23 */ /* 0x100fe20008000800 */
[----:B------:R-:W0:Y:S01]  /*8ef0*/  MUFU.EX2 R15, R15 ;  /* 0x0000000f000f7308 */ /* 0x000e220000000800 */
[----:B--2---:R-:W-:Y:S01]  /*8f00*/  FADD R39, R14, R39 ;  /* 0x000000270e277221 */ /* 0x004fe20000000000 */
[--C-:B------:R-:W-:Y:S01]  /*8f10*/  FFMA R65, R65, UR48, -R0.reuse ;  /* 0x0000003041417c23 */ /* 0x100fe20008000800 */
[----:B------:R-:W-:Y:S01]  /*8f20*/  FMUL R52, R64, 1.4426950216293334961 ;  /* 0x3fb8aa3b40347820 */ /* 0x000fe20000400000 */
[--C-:B------:R-:W-:Y:S01]  /*8f30*/  FFMA R66, R66, UR48, -R0.reuse ;  /* 0x0000003042427c23 */ /* 0x100fe20008000800 */
[----:B------:R-:W-:Y:S01]  /*8f40*/  FFMA R67, R67, UR48, -R0 ;  /* 0x0000003043437c23 */ /* 0x000fe20008000800 */
[----:B------:R-:W-:-:S02]  /*8f50*/  FMUL R55, R65, 1.4426950216293334961 ;  /* 0x3fb8aa3b41377820 */ /* 0x000fc40000400000 */
[----:B------:R-:W2:Y:S01]  /*8f60*/  MUFU.EX2 R16, R16 ;  /* 0x0000001000107308 */ /* 0x000ea20000000800 */
[----:B---3--:R-:W-:-:S07]  /*8f70*/  FADD R39, R13, R39 ;  /* 0x000000270d277221 */ /* 0x008fce0000000000 */
[----:B------:R-:W3:Y:S01]  /*8f80*/  MUFU.EX2 R18, R18 ;  /* 0x0000001200127308 */ /* 0x000ee20000000800 */
[----:B0-----:R-:W-:-:S07]  /*8f90*/  FADD R39, R15, R39 ;  /* 0x000000270f277221 */ /* 0x001fce0000000000 */
[----:B------:R-:W0:Y:S01]  /*8fa0*/  MUFU.EX2 R17, R17 ;  /* 0x0000001100117308 */ /* 0x000e220000000800 */
[----:B--2---:R-:W-:-:S07]  /*8fb0*/  FADD R39, R16, R39 ;  /* 0x0000002710277221 */ /* 0x004fce0000000000 */
[----:B------:R-:W2:Y:S01]  /*8fc0*/  MUFU.EX2 R19, R19 ;  /* 0x0000001300137308 */ /* 0x000ea20000000800 */
[----:B---3--:R-:W-:Y:S01]  /*8fd0*/  FADD R40, R18, R39 ;  /* 0x0000002712287221 */ /* 0x008fe20000000000 */
[----:B------:R-:W-:Y:S01]  /*8fe0*/  FMUL R39, R48, 1.4426950216293334961 ;  /* 0x3fb8aa3b30277820 */ /* 0x000fe20000400000 */
[----:B------:R-:W-:-:S05]  /*8ff0*/  FMUL R48, R60, 1.4426950216293334961 ;  /* 0x3fb8aa3b3c307820 */ /* 0x000fca0000400000 */
[----:B------:R-:W3:Y:S01]  /*9000*/  MUFU.EX2 R21, R21 ;  /* 0x0000001500157308 */ /* 0x000ee20000000800 */
[----:B0-----:R-:W-:-:S07]  /*9010*/  FADD R40, R17, R40 ;  /* 0x0000002811287221 */ /* 0x001fce0000000000 */
[----:B------:R-:W0:Y:S01]  /*9020*/  MUFU.EX2 R23, R23 ;  /* 0x0000001700177308 */ /* 0x000e220000000800 */
[----:B--2---:R-:W-:Y:S01]  /*9030*/  FADD R41, R19, R40 ;  /* 0x0000002813297221 */ /* 0x004fe20000000000 */
[----:B------:R-:W-:Y:S01]  /*9040*/  FMUL R40, R49, 1.4426950216293334961 ;  /* 0x3fb8aa3b31287820 */ /* 0x000fe20000400000 */
[----:B------:R-:W-:-:S05]  /*9050*/  FMUL R49, R58, 1.4426950216293334961 ;  /* 0x3fb8aa3b3a317820 */ /* 0x000fca0000400000 */
[----:B------:R-:W2:Y:S01]  /*9060*/  MUFU.EX2 R20, R20 ;  /* 0x0000001400147308 */ /* 0x000ea20000000800 */
[----:B---3--:R-:W-:-:S07]  /*9070*/  FADD R41, R21, R41 ;  /* 0x0000002915297221 */ /* 0x008fce0000000000 */
[----:B------:R-:W3:Y:S01]  /*9080*/  MUFU.EX2 R22, R22 ;  /* 0x0000001600167308 */ /* 0x000ee20000000800 */
[----:B0-----:R-:W-:-:S07]  /*9090*/  FADD R41, R23, R41 ;  /* 0x0000002917297221 */ /* 0x001fce0000000000 */
[----:B------:R-:W0:Y:S01]  /*90a0*/  MUFU.EX2 R26, R26 ;  /* 0x0000001a001a7308 */ /* 0x000e220000000800 */
[----:B--2---:R-:W-:-:S07]  /*90b0*/  FADD R41, R20, R41 ;  /* 0x0000002914297221 */ /* 0x004fce0000000000 */
        /* <DEDUP_REMOVED lines=26> */
[----:B------:R2:W4:Y:S01]  /*9260*/  MUFU.EX2 R207, R43 ;  /* 0x0000002b00cf7308 */ /* 0x0005220000000800 */
[----:B---3--:R-:W-:-:S07]  /*9270*/  FADD R44, R31, R44 ;  /* 0x0000002c1f2c7221 */ /* 0x008fce0000000000 */
[----:B------:R-:W3:Y:S01]  /*9280*/  MUFU.EX2 R38, R38 ;  /* 0x0000002600267308 */ /* 0x000ee20000000800 */
[----:B0-----:R-:W-:Y:S01]  /*9290*/  FADD R44, R35, R44 ;  /* 0x0000002c232c7221 */ /* 0x001fe20000000000 */
[----:B--2---:R-:W-:Y:S01]  /*92a0*/  FMUL R43, R53, 1.4426950216293334961 ;  /* 0x3fb8aa3b352b7820 */ /* 0x004fe20000400000 */
[----:B------:R-:W-:-:S05]  /*92b0*/  FMUL R53, R62, 1.4426950216293334961 ;  /* 0x3fb8aa3b3e357820 */ /* 0x000fca0000400000 */
[----:B------:R-:W0:Y:S01]  /*92c0*/  MUFU.EX2 R32, R32 ;  /* 0x0000002000207308 */ /* 0x000e220000000800 */
[----:B----4-:R-:W-:-:S07]  /*92d0*/  FADD R44, R207, R44 ;  /* 0x0000002ccf2c7221 */ /* 0x010fce0000000000 */
[----:B------:R2:W4:Y:S01]  /*92e0*/  MUFU.EX2 R208, R46 ;  /* 0x0000002e00d07308 */ /* 0x0005220000000800 */
[----:B---3--:R-:W-:-:S07]  /*92f0*/  FADD R44, R38, R44 ;  /* 0x0000002c262c7221 */ /* 0x008fce0000000000 */
[----:B------:R3:W5:Y:S01]  /*9300*/  MUFU.EX2 R209, R47 ;  /* 0x0000002f00d17308 */ /* 0x0007620000000800 */
[----:B0-----:R-:W-:Y:S01]  /*9310*/  FADD R44, R32, R44 ;  /* 0x0000002c202c7221 */ /* 0x001fe20000000000 */
[----:B--2---:R-:W-:Y:S01]  /*9320*/  FMUL R46, R56, 1.4426950216293334961 ;  /* 0x3fb8aa3b382e7820 */ /* 0x004fe20000400000 */
[----:B------:R-:W-:-:S05]  /*9330*/  FMUL R56, R67, 1.4426950216293334961 ;  /* 0x3fb8aa3b43387820 */ /* 0x000fca0000400000 */
[----:B------:R-:W0:Y:S01]  /*9340*/  MUFU.EX2 R39, R39 ;  /* 0x0000002700277308 */ /* 0x000e220000000800 */
[----:B----4-:R-:W-:Y:S01]  /*9350*/  FADD R44, R208, R44 ;  /* 0x0000002cd02c7221 */ /* 0x010fe20000000000 */
[----:B---3--:R-:W-:Y:S01]  /*9360*/  FMUL R47, R57, 1.4426950216293334961 ;  /* 0x3fb8aa3b392f7820 */ /* 0x008fe20000400000 */
[----:B------:R-:W-:-:S05]  /*9370*/  FMUL R57, R66, 1.4426950216293334961 ;  /* 0x3fb8aa3b42397820 */ /* 0x000fca0000400000 */
[----:B------:R-:W2:Y:S01]  /*9380*/  MUFU.EX2 R40, R40 ;  /* 0x0000002800287308 */ /* 0x000ea20000000800 */
[----:B-----5:R-:W-:-:S07]  /*9390*/  FADD R44, R209, R44 ;  /* 0x0000002cd12c7221 */ /* 0x020fce0000000000 */
[----:B------:R3:W4:Y:S01]  /*93a0*/  MUFU.EX2 R210, R50 ;  /* 0x0000003200d27308 */ /* 0x0007220000000800 */
[----:B0-----:R-:W-:-:S07]  /*93b0*/  FADD R44, R39, R44 ;  /* 0x0000002c272c7221 */ /* 0x001fce0000000000 */
[----:B------:R0:W5:Y:S01]  /*93c0*/  MUFU.EX2 R211, R51 ;  /* 0x0000003300d37308 */ /* 0x0001620000000800 */
[----:B--2---:R-:W-:Y:S01]  /*93d0*/  FADD R44, R40, R44 ;  /* 0x0000002c282c7221 */ /* 0x004fe20000000000 */
[----:B---3--:R-:W-:-:S06]  /*93e0*/  FMUL R50, R59, 1.4426950216293334961 ;  /* 0x3fb8aa3b3b327820 */ /* 0x008fcc0000400000 */
[----:B------:R-:W2:Y:S01]  /*93f0*/  MUFU.EX2 R42, R42 ;  /* 0x0000002a002a7308 */ /* 0x000ea20000000800 */
[----:B----4-:R-:W-:Y:S01]  /*9400*/  FADD R44, R210, R44 ;  /* 0x0000002cd22c7221 */ /* 0x010fe20000000000 */
[----:B0-----:R-:W-:-:S06]  /*9410*/  FMUL R51, R61, 1.4426950216293334961 ;  /* 0x3fb8aa3b3d337820 */ /* 0x001fcc0000400000 */
[----:B------:R-:W0:Y:S01]  /*9420*/  MUFU.EX2 R43, R43 ;  /* 0x0000002b002b7308 */ /* 0x000e220000000800 */
[----:B-----5:R-:W-:-:S07]  /*9430*/  FADD R44, R211, R44 ;  /* 0x0000002cd32c7221 */ /* 0x020fce0000000000 */
[----:B------:R-:W3:Y:S01]  /*9440*/  MUFU.EX2 R41, R41 ;  /* 0x0000002900297308 */ /* 0x000ee20000000800 */
[----:B--2---:R-:W-:-:S07]  /*9450*/  FADD R44, R42, R44 ;  /* 0x0000002c2a2c7221 */ /* 0x004fce0000000000 */
[----:B------:R-:W2:Y:S01]  /*9460*/  MUFU.EX2 R45, R45 ;  /* 0x0000002d002d7308 */ /* 0x000ea20000000800 */
[----:B0-----:R-:W-:-:S07]  /*9470*/  FADD R44, R43, R44 ;  /* 0x0000002c2b2c7221 */ /* 0x001fce0000000000 */
[----:B------:R-:W0:Y:S01]  /*9480*/  MUFU.EX2 R46, R46 ;  /* 0x0000002e002e7308 */ /* 0x000e220000000800 */
[----:B---3--:R-:W-:-:S07]  /*9490*/  FADD R44, R41, R44 ;  /* 0x0000002c292c7221 */ /* 0x008fce0000000000 */
        /* <DEDUP_REMOVED lines=21> */
[----:B0-----:R-:W-:-:S04]  /*95f0*/  FADD R44, R55, R44 ;  /* 0x0000002c372c7221 */ /* 0x001fc80000000000 */
[----:B---3--:R-:W-:-:S04]  /*9600*/  FADD R44, R57, R44 ;  /* 0x0000002c392c7221 */ /* 0x008fc80000000000 */
[----:B--2---:R-:W-:-:S05]  /*9610*/  FADD R44, R56, R44 ;  /* 0x0000002c382c7221 */ /* 0x004fca0000000000 */
[----:B------:R0:W2:Y:S01]  /*9620*/  SHFL.BFLY PT, R252, R44, 0x10, 0x1f ;  /* 0x0e001f002cfc7f89 */ /* 0x0000a200000e0000 */
[----:B-1----:R-:W-:Y:S05]  /*9630*/  @!P2 BRA `(.L_x_14) ;  /* 0x000000380070a947 */ /* 0x002fea0003800000 */
.L_x_23:
[----:B------:R-:W-:Y:S02]  /*9640*/  USHF.R.S32.HI UR6, URZ, 0x1f, UR9 ;  /* 0x0000001fff067899 */ /* 0x000fe40008011409 */
[----:B------:R-:W-:-:S04]  /*9650*/  IADD3 R58, P2, PT, R2, UR9, RZ ;  /* 0x00000009023a7c10 */ /* 0x000fc8000ff5e0ff */
[----:B------:R-:W-:-:S05]  /*9660*/  IADD3.X R59, PT, PT, R3, UR6, RZ, P2, !PT ;  /* 0x00000006033b7c10 */ /* 0x000fca00097fe4ff */
[----:B------:R1:W3:Y:S02]  /*9670*/  LDG.E.U8 R60, desc[UR28][R58.64] ;  /* 0x0000001c3a3c7981 */ /* 0x0002e4000c1e1100 */
[----:B-1----:R-:W-:-:S04]  /*9680*/  IADD3 R58, P2, PT, R186, UR9, RZ ;  /* 0x00000009ba3a7c10 */ /* 0x002fc8000ff5e0ff */
[----:B------:R-:W-:-:S05]  /*9690*/  IADD3.X R59, PT, PT, R187, UR6, RZ, P2, !PT ;  /* 0x00000006bb3b7c10 */ /* 0x000fca00097fe4ff */
[----:B------:R1:W4:Y:S02]  /*96a0*/  LDG.E.U8 R61, desc[UR28][R58.64] ;  /* 0x0000001c3a3d7981 */ /* 0x000324000c1e1100 */
[----:B-1----:R-:W-:-:S04]  /*96b0*/  IADD3 R58, P2, PT, R174, UR9, RZ ;  /* 0x00000009ae3a7c10 */ /* 0x002fc8000ff5e0ff */
[----:B------:R-:W-:-:S05]  /*96c0*/  IADD3.X R59, PT, PT, R175, UR6, RZ, P2, !PT ;  /* 0x00000006af3b7c10 */ /* 0x000fca00097fe4ff */
[----:B------:R1:W5:Y:S02]  /*96d0*/  LDG.E.U8 R62, desc[UR28][R58.64] ;  /* 0x0000001c3a3e7981 */ /* 0x000364000c1e1100 */
[----:B-1----:R-:W-:-:S04]  /*96e0*/  IADD3 R58, P2, PT, R164, UR9, RZ ;  /* 0x00000009a43a7c10 */ /* 0x002fc8000ff5e0ff */
[----:B------:R-:W-:-:S05]  /*96f0*/  IADD3.X R59, PT, PT, R165, UR6, RZ, P2, !PT ;  /* 0x00000006a53b7c10 */ /* 0x000fca00097fe4ff */
[----:B--2---:R1:W2:Y:S02]  /*9700*/  LDG.E.U8 R63, desc[UR28][R58.64] ;  /* 0x0000001c3a3f7981 */ /* 0x0042a4000c1e1100 */
[----:B-1----:R-:W-:-:S04]  /*9710*/  IADD3 R58, P2, PT, R154, UR9, RZ ;  /* 0x000000099a3a7c10 */ /* 0x002fc8000ff5e0ff */
[----:B------:R-:W-:-:S05]  /*9720*/  IADD3.X R59, PT, PT, R155, UR6, RZ, P2, !PT ;  /* 0x000000069b3b7c10 */ /* 0x000fca00097fe4ff */
[----:B------:R1:W2:Y:S02]  /*9730*/  LDG.E.U8 R64, desc[UR28][R58.64] ;  /* 0x0000001c3a407981 */ /* 0x0002a4000c1e1100 */
        /* <DEDUP_REMOVED lines=23> */
[----:B------:R1:W2:Y:S01]  /*98b0*/  LDG.E.U8 R217, desc[UR28][R58.64] ;  /* 0x0000001c3ad97981 */ /* 0x0002a2000c1e1100 */
[----:B------:R-:W-:Y:S02]  /*98c0*/  F2FP.SATFINITE.E4M3.F32.PACK_AB_MERGE_C R10, R10, R8, RZ ;  /* 0x000000080a0a723e */ /* 0x000fe400048070ff */
[----:B-1----:R-:W-:-:S04]  /*98d0*/  IADD3 R58, P2, PT, R142, UR9, RZ ;  /* 0x000000098e3a7c10 */ /* 0x002fc8000ff5e0ff */
[----:B------:R-:W-:-:S05]  /*98e0*/  IADD3.X R59, PT, PT, R143, UR6, RZ, P2, !PT ;  /* 0x000000068f3b7c10 */ /* 0x000fca00097fe4ff */
[----:B------:R1:W2:Y:S01]  /*98f0*/  LDG.E.U8 R8, desc[UR28][R58.64] ;  /* 0x0000001c3a087981 */ /* 0x0002a2000c1e1100 */
[----:B------:R-:W-:Y:S02]  /*9900*/  F2FP.SATFINITE.E4M3.F32.PACK_AB_MERGE_C R6, R7, R6, R10 ;  /* 0x000000060706723e */ /* 0x000fe4000480700a */
        /* <DEDUP_REMOVED lines=20> */
[----:B------:R-:W-:Y:S02]  /*9a50*/  IADD3.X R59, PT, PT, R161, UR6, RZ, P2, !PT ;  /* 0x00000006a13b7c10 */ /* 0x000fe400097fe4ff */
[----:B------:R-:W-:Y:S02]  /*9a60*/  IADD3 R28, P2, PT, R150, UR9, RZ ;  /* 0x00000009961c7c10 */ /* 0x000fe4000ff5e0ff */
[----:B------:R-:W-:Y:S01]  /*9a70*/  F2FP.SATFINITE.E4M3.F32.PACK_AB_MERGE_C R30, R30, R29, RZ ;  /* 0x0000001d1e1e723e */ /* 0x000fe200048070ff */
[----:B------:R-:W2:Y:S01]  /*9a80*/  LDG.E.U8 R58, desc[UR28][R58.64] ;  /* 0x0000001c3a3a7981 */ /* 0x000ea2000c1e1100 */
[----:B------:R-:W-:-:S05]  /*9a90*/  IADD3.X R29, PT, PT, R151, UR6, RZ, P2, !PT ;  /* 0x00000006971d7c10 */ /* 0x000fca00097fe4ff */
[----:B------:R1:W2:Y:S01]  /*9aa0*/  LDG.E.U8 R23, desc[UR28][R28.64] ;  /* 0x0000001c1c177981 */ /* 0x0002a2000c1e1100 */
[----:B------:R-:W-:Y:S02]  /*9ab0*/  F2FP.SATFINITE.E4M3.F32.PACK_AB_MERGE_C R33, R34, R33, RZ ;  /* 0x000000212221723e */ /* 0x000fe400048070ff */
[----:B-1----:R-:W-:-:S04]  /*9ac0*/  IADD3 R28, P2, PT, R140, UR9, RZ ;  /* 0x000000098c1c7c10 */ /* 0x002fc8000ff5e0ff */
[----:B------:R-:W-:Y:S02]  /*9ad0*/  IADD3.X R29, PT, PT, R141, UR6, RZ, P2, !PT ;  /* 0x000000068d1d7c10 */ /* 0x000fe400097fe4ff */
[----:B------:R-:W-:-:S03]  /*9ae0*/  F2FP.SATFINITE.E4M3.F32.PACK_AB_MERGE_C R233, R211, R210, RZ ;  /* 0x000000d2d3e9723e */ /* 0x000fc600048070ff */
[----:B------:R1:W2:Y:S01]  /*9af0*/  LDG.E.U8 R34, desc[UR28][R28.64] ;  /* 0x0000001c1c227981 */ /* 0x0002a2000c1e1100 */
[----:B------:R-:W-:Y:S01]  /*9b00*/  F2FP.SATFINITE.E4M3.F32.PACK_AB_MERGE_C R35, R207, R35, RZ ;  /* 0x00000023cf23723e */ /* 0x000fe200048070ff */
[----:B------:R-:W0:Y:S01]  /*9b10*/  S2R R211, SR_TID.X ;  /* 0x0000000000d37919 */ /* 0x000e220000002100 */
[----:B-1----:R-:W-:-:S04]  /*9b20*/  IADD3 R28, P2, PT, R130, UR9, RZ ;  /* 0x00000009821c7c10 */ /* 0x002fc8000ff5e0ff */
[----:B------:R-:W-:-:S05]  /*9b30*/  IADD3.X R29, PT, PT, R131, UR6, RZ, P2, !PT ;  /* 0x00000006831d7c10 */ /* 0x000fca00097fe4ff */
[----:B------:R1:W2:Y:S01]  /*9b40*/  LDG.E.U8 R59, desc[UR28][R28.64] ;  /* 0x0000001c1c3b7981 */ /* 0x0002a2000c1e1100 */
[----:B------:R-:W-:Y:S02]  /*9b50*/  F2FP.SATFINITE.E4M3.F32.PACK_AB_MERGE_C R208, R209, R208, RZ ;  /* 0x000000d0d1d0723e */ /* 0x000fe400048070ff */
[----:B-1----:R-:W-:-:S04]  /*9b60*/  IADD3 R28, P2, PT, R120, UR9, RZ ;  /* 0x00000009781c7c10 */ /* 0x002fc8000ff5e0ff */
[----:B------:R-:W-:-:S05]  /*9b70*/  IADD3.X R29, PT, PT, R121, UR6, RZ, P2, !PT ;  /* 0x00000006791d7c10 */ /* 0x000fca00097fe4ff */
[----:B------:R1:W2:Y:S01]  /*9b80*/  LDG.E.U8 R207, desc[UR28][R28.64] ;  /* 0x0000001c1ccf7981 */ /* 0x0002a2000c1e1100 */
[----:B0-----:R-:W-:Y:S02]  /*9b90*/  LOP3.LUT R210, R211, 0x7f, RZ, 0xc0, !PT ;  /* 0x0000007fd3d27812 */ /* 0x001fe400078ec0ff */
[----:B-1----:R-:W-:-:S04]  /*9ba0*/  IADD3 R28, P2, PT, R190, UR9, RZ ;  /* 0x00000009be1c7c10 */ /* 0x002fc8000ff5e0ff */
[----:B------:R-:W-:-:S05]  /*9bb0*/  IADD3.X R29, PT, PT, R191, UR6, RZ, P2, !PT ;  /* 0x00000006bf1d7c10 */ /* 0x000fca00097fe4ff */
[----:B------:R0:W2:Y:S04]  /*9bc0*/  LDG.E.U8 R209, desc[UR28][R28.64] ;  /* 0x0000001c1cd17981 */ /* 0x0000a8000c1e1100 */
[----:B---3--:R1:W-:Y:S01]  /*9bd0*/  STS.U8 [R210+UR14+0x6000], R60 ;  /* 0x0060003cd2007988 */ /* 0x0083e2000800000e */
[----:B0-----:R-:W-:-:S04]  /*9be0*/  IADD3 R28, P2, PT, R180, UR9, RZ ;  /* 0x00000009b41c7c10 */ /* 0x001fc8000ff5e0ff */
[----:B------:R-:W-:-:S05]  /*9bf0*/  IADD3.X R29, PT, PT, R181, UR6, RZ, P2, !PT ;  /* 0x00000006b51d7c10 */ /* 0x000fca00097fe4ff */
[----:B-1----:R0:W3:Y:S04]  /*9c00*/  LDG.E.U8 R60, desc[UR28][R28.64] ;  /* 0x0000001c1c3c7981 */ /* 0x0020e8000c1e1100 */
[----:B----4-:R1:W-:Y:S01]  /*9c10*/  STS.U8 [R210+UR14+0x6400], R61 ;  /* 0x0064003dd2007988 */ /* 0x0103e2000800000e */
[----:B0-----:R-:W-:-:S04]  /*9c20*/  IADD3 R28, P2, PT, R168, UR9, RZ ;  /* 0x00000009a81c7c10 */ /* 0x001fc8000ff5e0ff */
[----:B------:R-:W-:-:S05]  /*9c30*/  IADD3.X R29, PT, PT, R169, UR6, RZ, P2, !PT ;  /* 0x00000006a91d7c10 */ /* 0x000fca00097fe4ff */
[----:B-1----:R0:W4:Y:S04]  /*9c40*/  LDG.E.U8 R61, desc[UR28][R28.64] ;  /* 0x0000001c1c3d7981 */ /* 0x002128000c1e1100 */
[----:B-----5:R1:W-:Y:S01]  /*9c50*/  STS.U8 [R210+UR14+0x6800], R62 ;  /* 0x0068003ed2007988 */ /* 0x0203e2000800000e */
[----:B0-----:R-:W-:-:S04]  /*9c60*/  IADD3 R28, P2, PT, R158, UR9, RZ ;  /* 0x000000099e1c7c10 */ /* 0x001fc8000ff5e0ff */
[----:B------:R-:W-:-:S05]  /*9c70*/  IADD3.X R29, PT, PT, R159, UR6, RZ, P2, !PT ;  /* 0x000000069f1d7c10 */ /* 0x000fca00097fe4ff */
[----:B-1----:R0:W5:Y:S04]  /*9c80*/  LDG.E.U8 R62, desc[UR28][R28.64] ;  /* 0x0000001c1c3e7981 */ /* 0x002168000c1e1100 */
[----:B--2---:R1:W-:Y:S01]  /*9c90*/  STS.U8 [R210+UR14+0x6c00], R63 ;  /* 0x006c003fd2007988 */ /* 0x0043e2000800000e */
[----:B0-----:R-:W-:-:S04]  /*9ca0*/  IADD3 R28, P2, PT, R148, UR9, RZ ;  /* 0x00000009941c7c10 */ /* 0x001fc8000ff5e0ff */
[----:B------:R-:W-:-:S05]  /*9cb0*/  IADD3.X R29, PT, PT, R149, UR6, RZ, P2, !PT ;  /* 0x00000006951d7c10 */ /* 0x000fca00097fe4ff */
[----:B-1----:R0:W2:Y:S04]  /*9cc0*/  LDG.E.U8 R63, desc[UR28][R28.64] ;  /* 0x0000001c1c3f7981 */ /* 0x0020a8000c1e1100 */
[----:B------:R1:W-:Y:S01]  /*9cd0*/  STS.U8 [R210+UR14+0x7000], R64 ;  /* 0x00700040d2007988 */ /* 0x0003e2000800000e */
[----:B0-----:R-:W-:-:S04]  /*9ce0*/  IADD3 R28, P2, PT, R138, UR9, RZ ;  /* 0x000000098a1c7c10 */ /* 0x001fc8000ff5e0ff */
[----:B------:R-:W-:-:S05]  /*9cf0*/  IADD3.X R29, PT, PT, R139, UR6, RZ, P2, !PT ;  /* 0x000000068b1d7c10 */ /* 0x000fca00097fe4ff */
[----:B-1----:R0:W2:Y:S04]  /*9d00*/  LDG.E.U8 R64, desc[UR28][R28.64] ;  /* 0x0000001c1c407981 */ /* 0x0020a8000c1e1100 */
[----:B------:R1:W-:Y:S01]  /*9d10*/  STS.U8 [R210+UR14+0x7400], R65 ;  /* 0x00740041d2007988 */ /* 0x0003e2000800000e */
[----:B0-----:R-:W-:-:S04]  /*9d20*/  IADD3 R28, P2, PT, R128, UR9, RZ ;  /* 0x00000009801c7c10 */ /* 0x001fc8000ff5e0ff */
[----:B------:R-:W-:-:S05]  /*9d30*/  IADD3.X R29, PT, PT, R129, UR6, RZ, P2, !PT ;  /* 0x00000006811d7c10 */ /* 0x000fca00097fe4ff */
[----:B-1----:R0:W2:Y:S01]  /*9d40*/  LDG.E.U8 R65, desc[UR28][R28.64] ;  /* 0x0000001c1c417981 */ /* 0x0020a2000c1e1100 */
[----:B------:R-:W-:-:S03]  /*9d50*/  LOP3.LUT R211, R211, 0x7f, RZ, 0xc0, !PT ;  /* 0x0000007fd3d37812 */ /* 0x000fc600078ec0ff */
[----:B------:R1:W-:Y:S01]  /*9d60*/  STS.U8 [R210+UR14+0x7800], R66 ;  /* 0x00780042d2007988 */ /* 0x0003e2000800000e */
[----:B0-----:R-:W-:-:S04]  /*9d70*/  IADD3 R28, P2, PT, R118, UR9, RZ ;  /* 0x00000009761c7c10 */ /* 0x001fc8000ff5e0ff */
[----:B------:R-:W-:Y:S02]  /*9d80*/  IADD3.X R29, PT, PT, R119, UR6, RZ, P2, !PT ;  /* 0x00000006771d7c10 */ /* 0x000fe400097fe4ff */
[----:B------:R-:W-:Y:S01]  /*9d90*/  LOP3.LUT R211, R211, 0x10, RZ, 0x3c, !PT ;  /* 0x00000010d3d37812 */ /* 0x000fe200078e3cff */
[----:B------:R0:W-:Y:S04]  /*9da0*/  STS.U8 [R210+UR14+0x7c00], R67 ;  /* 0x007c0043d2007988 */ /* 0x0001e8000800000e */
[----:B-1----:R1:W2:Y:S04]  /*9db0*/  LDG.E.U8 R66, desc[UR28][R28.64] ;  /* 0x0000001c1c427981 */ /* 0x0022a8000c1e1100 */
[----:B------:R-:W-:Y:S01]  /*9dc0*/  STS.U8 [R211+UR14+0x6080], R206 ;  /* 0x006080ced3007988 */ /* 0x000fe2000800000e */
[----:B-1----:R-:W-:-:S03]  /*9dd0*/  IADD3 R28, P2, PT, R188, UR9, RZ ;  /* 0x00000009bc1c7c10 */ /* 0x002fc6000ff5e0ff */
[----:B------:R1:W-:Y:S01]  /*9de0*/  STS.U8 [R211+UR14+0x6480], R214 ;  /* 0x006480d6d3007988 */ /* 0x0003e2000800000e */
[----:B------:R-:W-:-:S05]  /*9df0*/  IADD3.X R29, PT, PT, R189, UR6, RZ, P2, !PT ;  /* 0x00000006bd1d7c10 */ /* 0x000fca00097fe4ff */
[----:B0-----:R0:W2:Y:S01]  /*9e00*/  LDG.E.U8 R67, desc[UR28][R28.64] ;  /* 0x0000001c1c437981 */ /* 0x0010a2000c1e1100 */
[----:B-1----:R-:W1:Y:S01]  /*9e10*/  S2R R211, SR_TID.X ;  /* 0x0000000000d37919 */ /* 0x002e620000002100 */
[----:B------:R-:W-:Y:S02]  /*9e20*/  LOP3.LUT R214, R210, 0x10, RZ, 0x3c, !PT ;  /* 0x00000010d2d67812 */ /* 0x000fe400078e3cff */
[----:B0-----:R-:W-:-:S03]  /*9e30*/  IADD3 R28, P2, PT, R178, UR9, RZ ;  /* 0x00000009b21c7c10 */ /* 0x001fc6000ff5e0ff */
[----:B------:R0:W-:Y:S01]  /*9e40*/  STS.U8 [R214+UR14+0x6880], R215 ;  /* 0x006880d7d6007988 */ /* 0x0001e2000800000e */
[----:B------:R-:W-:-:S05]  /*9e50*/  IADD3.X R29, PT, PT, R179, UR6, RZ, P2, !PT ;  /* 0x00000006b31d7c10 */ /* 0x000fca00097fe4ff */
[----:B------:R1:W2:Y:S01]  /*9e60*/  LDG.E.U8 R206, desc[UR28][R28.64] ;  /* 0x0000001c1cce7981 */ /* 0x0002a2000c1e1100 */
[----:B0-----:R-:W0:Y:S01]  /*9e70*/  S2R R214, SR_TID.X ;  /* 0x0000000000d67919 */ /* 0x001e220000002100 */
[----:B-1----:R-:W-:-:S04]  /*9e80*/  IADD3 R28, P2, PT, R166, UR9, RZ ;  /* 0x00000009a61c7c10 */ /* 0x002fc8000ff5e0ff */
[----:B------:R-:W-:-:S05]  /*9e90*/  IADD3.X R29, PT, PT, R167, UR6, RZ, P2, !PT ;  /* 0x00000006a71d7c10 */ /* 0x000fca00097fe4ff */
[----:B------:R1:W2:Y:S01]  /*9ea0*/  LDG.E.U8 R210, desc[UR28][R28.64] ;  /* 0x0000001c1cd27981 */ /* 0x0002a2000c1e1100 */
[----:B------:R-:W-:Y:S02]  /*9eb0*/  LOP3.LUT R215, R211, 0x7f, RZ, 0xc0, !PT ;  /* 0x0000007fd3d77812 */ /* 0x000fe400078ec0ff */
[----:B-1----:R-:W-:-:S04]  /*9ec0*/  IADD3 R28, P2, PT, R156, UR9, RZ ;  /* 0x000000099c1c7c10 */ /* 0x002fc8000ff5e0ff */
[----:B------:R-:W-:-:S05]  /*9ed0*/  IADD3.X R29, PT, PT, R157, UR6, RZ, P2, !PT ;  /* 0x000000069d1d7c10 */ /* 0x000fca00097fe4ff */
[----:B------:R1:W2:Y:S02]  /*9ee0*/  LDG.E.U8 R211, desc[UR28][R28.64] ;  /* 0x0000001c1cd37981 */ /* 0x0002a4000c1e1100 */
[----:B-1----:R-:W-:Y:S02]  /*9ef0*/  LOP3.LUT R29, R215, 0x10, RZ, 0x3c, !PT ;  /* 0x00000010d71d7812 */ /* 0x002fe400078e3cff */
[----:B------:R-:W-:Y:S02]  /*9f00*/  IADD3 R28, P2, PT, R146, UR9, RZ ;  /* 0x00000009921c7c10 */ /* 0x000fe4000ff5e0ff */
[----:B0-----:R-:W-:Y:S01]  /*9f10*/  LOP3.LUT R215, R214, 0x7f, RZ, 0xc0, !PT ;  /* 0x0000007fd6d77812 */ /* 0x001fe200078ec0ff */
[----:B------:R0:W-:Y:S02]  /*9f20*/  STS.U8 [R29+UR14+0x6c80], R216 ;  /* 0x006c80d81d007988 */ /* 0x0001e4000800000e */
[----:B0-----:R-:W-:Y:S02]  /*9f30*/  IADD3.X R29, PT, PT, R147, UR6, RZ, P2, !PT ;  /* 0x00000006931d7c10 */ /* 0x001fe400097fe4ff */
[----:B------:R-:W-:-:S03]  /*9f40*/  LOP3.LUT R216, R215, 0x10, RZ, 0x3c, !PT ;  /* 0x00000010d7d87812 */ /* 0x000fc600078e3cff */
[----:B------:R0:W2:Y:S04]  /*9f50*/  LDG.E.U8 R214, desc[UR28][R28.64] ;  /* 0x0000001c1cd67981 */ /* 0x0000a8000c1e1100 */
[----:B------:R1:W-:Y:S01]  /*9f60*/  STS.U8 [R216+UR14+0x7080], R217 ;  /* 0x007080d9d8007988 */ /* 0x0003e2000800000e */
[----:B0-----:R-:W-:-:S04]  /*9f70*/  IADD3 R28, P2, PT, R136, UR9, RZ ;  /* 0x00000009881c7c10 */ /* 0x001fc8000ff5e0ff */
[----:B------:R-:W-:Y:S02]  /*9f80*/  IADD3.X R29, PT, PT, R137, UR6, RZ, P2, !PT ;  /* 0x00000006891d7c10 */ /* 0x000fe400097fe4ff */
[----:B-1----:R-:W-:-:S03]  /*9f90*/  LOP3.LUT R217, R215, 0x10, RZ, 0x3c, !PT ;  /* 0x00000010d7d97812 */ /* 0x002fc600078e3cff */
[----:B------:R0:W2:Y:S01]  /*9fa0*/  LDG.E.U8 R215, desc[UR28][R28.64] ;  /* 0x0000001c1cd77981 */ /* 0x0000a2000c1e1100 */
[----:B------:R-:W1:Y:S03]  /*9fb0*/  S2R R216, SR_TID.X ;  /* 0x0000000000d87919 */ /* 0x000e660000002100 */
[----:B------:R0:W-:Y:S02]  /*9fc0*/  STS.U8 [R217+UR14+0x7480], R8 ;  /* 0x00748008d9007988 */ /* 0x0001e4000800000e */
[----:B0-----:R-:W-:-:S04]  /*9fd0*/  IADD3 R28, P2, PT, R126, UR9, RZ ;  /* 0x000000097e1c7c10 */ /* 0x001fc8000ff5e0ff */
[----:B------:R-:W-:-:S05]  /*9fe0*/  IADD3.X R29, PT, PT, R127, UR6, RZ, P2, !PT ;  /* 0x000000067f1d7c10 */ /* 0x000fca00097fe4ff */
[----:B------:R0:W2:Y:S04]  /*9ff0*/  LDG.E.U8 R8, desc[UR28][R28.64] ;  /* 0x0000001c1c087981 */ /* 0x0000a8000c1e1100 */
[----:B------:R1:W-:Y:S01]  /*a000*/  STS.U8 [R217+UR14+0x7880], R7 ;  /* 0x00788007d9007988 */ /* 0x0003e2000800000e */
[----:B0-----:R-:W-:-:S04]  /*a010*/  IADD3 R28, P2, PT, R116, UR9, RZ ;  /* 0x00000009741c7c10 */ /* 0x001fc8000ff5e0ff */
[----:B------:R-:W-:Y:S02]  /*a020*/  IADD3.X R29, PT, PT, R117, UR6, RZ, P2, !PT ;  /* 0x00000006751d7c10 */ /* 0x000fe400097fe4ff */
[----:B-1----:R-:W-:-:S03]  /*a030*/  LOP3.LUT R216, R216, 0x7f, RZ, 0xc0, !PT ;  /* 0x0000007fd8d87812 */ /* 0x002fc600078ec0ff */
        /* <DEDUP_REMOVED lines=22> */
[----:B------:R-:W1:Y:S03]  /*a1a0*/  S2R R216, SR_TID.X ;  /* 0x0000000000d87919 */ /* 0x000e660000002100 */
[----:B------:R3:W-:Y:S01]  /*a1b0*/  STS.U8 [R217+UR14+0x7100], R23 ;  /* 0x00710017d9007988 */ /* 0x0007e2000800000e */
[----:B0-----:R-:W-:-:S04]  /*a1c0*/  IADD3 R28, P2, PT, R84, UR9, RZ ;  /* 0x00000009541c7c10 */ /* 0x001fc8000ff5e0ff */
[----:B------:R-:W-:-:S05]  /*a1d0*/  IADD3.X R29, PT, PT, R85, UR6, RZ, P2, !PT ;  /* 0x00000006551d7c10 */ /* 0x000fca00097fe4ff */
[----:B---3--:R0:W3:Y:S04]  /*a1e0*/  LDG.E.U8 R23, desc[UR28][R28.64] ;  /* 0x0000001c1c177981 */ /* 0x0080e8000c1e1100 */
[----:B------:R1:W-:Y:S01]  /*a1f0*/  STS.U8 [R217+UR14+0x7500], R34 ;  /* 0x00750022d9007988 */ /* 0x0003e2000800000e */
[----:B0-----:R-:W-:-:S04]  /*a200*/  IADD3 R28, P2, PT, R78, UR9, RZ ;  /* 0x000000094e1c7c10 */ /* 0x001fc8000ff5e0ff */
[----:B------:R-:W-:-:S05]  /*a210*/  IADD3.X R29, PT, PT, R79, UR6, RZ, P2, !PT ;  /* 0x000000064f1d7c10 */ /* 0x000fca00097fe4ff */
[----:B-1----:R0:W3:Y:S01]  /*a220*/  LDG.E.U8 R34, desc[UR28][R28.64] ;  /* 0x0000001c1c227981 */ /* 0x0020e2000c1e1100 */
[----:B------:R-:W-:-:S03]  /*a230*/  LOP3.LUT R216, R216, 0x7f, RZ, 0xc0, !PT ;  /* 0x0000007fd8d87812 */ /* 0x000fc600078ec0ff */
[----:B------:R1:W-:Y:S01]  /*a240*/  STS.U8 [R217+UR14+0x7900], R59 ;  /* 0x0079003bd9007988 */ /* 0x0003e2000800000e */
[----:B0-----:R-:W-:-:S04]  /*a250*/  IADD3 R28, P2, PT, R72, UR9, RZ ;  /* 0x00000009481c7c10 */ /* 0x001fc8000ff5e0ff */
[----:B------:R-:W-:-:S05]  /*a260*/  IADD3.X R29, PT, PT, R73, UR6, RZ, P2, !PT ;  /* 0x00000006491d7c10 */ /* 0x000fca00097fe4ff */
[----:B-1----:R0:W3:Y:S04]  /*a270*/  LDG.E.U8 R59, desc[UR28][R28.64] ;  /* 0x0000001c1c3b7981 */ /* 0x0020e8000c1e1100 */
[----:B------:R1:W-:Y:S01]  /*a280*/  STS.U8 [R217+UR14+0x7d00], R207 ;  /* 0x007d00cfd9007988 */ /* 0x0003e2000800000e */
[----:B0-----:R-:W-:-:S04]  /*a290*/  IADD3 R28, P2, PT, R112, UR9, RZ ;  /* 0x00000009701c7c10 */ /* 0x001fc8000ff5e0ff */
[----:B------:R-:W-:Y:S02]  /*a2a0*/  IADD3.X R29, PT, PT, R113, UR6, RZ, P2, !PT ;  /* 0x00000006711d7c10 */ /* 0x000fe400097fe4ff */
[----:B-1----:R-:W-:-:S03]  /*a2b0*/  LOP3.LUT R217, R216, 0x30, RZ, 0x3c, !PT ;  /* 0x00000030d8d97812 */ /* 0x002fc600078e3cff */
[----:B------:R0:W3:Y:S04]  /*a2c0*/  LDG.E.U8 R207, desc[UR28][R28.64] ;  /* 0x0000001c1ccf7981 */ /* 0x0000e8000c1e1100 */
[----:B------:R1:W-:Y:S01]  /*a2d0*/  STS.U8 [R217+UR14+0x6180], R209 ;  /* 0x006180d1d9007988 */ /* 0x0003e2000800000e */
[----:B0-----:R-:W-:-:S04]  /*a2e0*/  IADD3 R28, P2, PT, R106, UR9, RZ ;  /* 0x000000096a1c7c10 */ /* 0x001fc8000ff5e0ff */
[----:B------:R-:W-:-:S05]  /*a2f0*/  IADD3.X R29, PT, PT, R107, UR6, RZ, P2, !PT ;  /* 0x000000066b1d7c10 */ /* 0x000fca00097fe4ff */
[----:B-1----:R0:W3:Y:S04]  /*a300*/  LDG.E.U8 R209, desc[UR28][R28.64] ;  /* 0x0000001c1cd17981 */ /* 0x0020e8000c1e1100 */
[----:B------:R1:W-:Y:S01]  /*a310*/  STS.U8 [R217+UR14+0x6580], R60 ;  /* 0x0065803cd9007988 */ /* 0x0003e2000800000e */
        /* <DEDUP_REMOVED lines=10> */
[----:B-1----:R0:W5:Y:S01]  /*a3c0*/  LDG.E.U8 R62, desc[UR28][R28.64] ;  /* 0x0000001c1c3e7981 */ /* 0x002162000c1e1100 */
[----:B------:R-:W1:Y:S03]  /*a3d0*/  S2R R216, SR_TID.X ;  /* 0x0000000000d87919 */ /* 0x000e660000002100 */
[----:B--2---:R2:W-:Y:S01]  /*a3e0*/  STS.U8 [R217+UR14+0x7180], R63 ;  /* 0x0071803fd9007988 */ /* 0x0045e2000800000e */
[----:B0-----:R-:W-:-:S04]  /*a3f0*/  IADD3 R28, P2, PT, R82, UR9, RZ ;  /* 0x00000009521c7c10 */ /* 0x001fc8000ff5e0ff */
[----:B------:R-:W-:-:S05]  /*a400*/  IADD3.X R29, PT, PT, R83, UR6, RZ, P2, !PT ;  /* 0x00000006531d7c10 */ /* 0x000fca00097fe4ff */
[----:B--2---:R0:W2:Y:S04]  /*a410*/  LDG.E.U8 R63, desc[UR28][R28.64] ;  /* 0x0000001c1c3f7981 */ /* 0x0040a8000c1e1100 */
[----:B------:R1:W-:Y:S01]  /*a420*/  STS.U8 [R217+UR14+0x7580], R64 ;  /* 0x00758040d9007988 */ /* 0x0003e2000800000e */
[----:B0-----:R-:W-:-:S04]  /*a430*/  IADD3 R28, P2, PT, R76, UR9, RZ ;  /* 0x000000094c1c7c10 */ /* 0x001fc8000ff5e0ff */
[----:B------:R-:W-:-:S05]  /*a440*/  IADD3.X R29, PT, PT, R77, UR6, RZ, P2, !PT ;  /* 0x000000064d1d7c10 */ /* 0x000fca00097fe4ff */
[----:B-1----:R0:W2:Y:S01]  /*a450*/  LDG.E.U8 R64, desc[UR28][R28.64] ;  /* 0x0000001c1c407981 */ /* 0x0020a2000c1e1100 */
[----:B------:R-:W-:-:S03]  /*a460*/  LOP3.LUT R216, R216, 0x7f, RZ, 0xc0, !PT ;  /* 0x0000007fd8d87812 */ /* 0x000fc600078ec0ff */
[----:B------:R1:W-:Y:S01]  /*a470*/  STS.U8 [R217+UR14+0x7980], R65 ;  /* 0x00798041d9007988 */ /* 0x0003e2000800000e */
[----:B0-----:R-:W-:-:S04]  /*a480*/  IADD3 R28, P2, PT, R68, UR9, RZ ;  /* 0x00000009441c7c10 */ /* 0x001fc8000ff5e0ff */
[----:B------:R-:W-:-:S05]  /*a490*/  IADD3.X R29, PT, PT, R69, UR6, RZ, P2, !PT ;  /* 0x00000006451d7c10 */ /* 0x000fca00097fe4ff */
[----:B-1----:R0:W2:Y:S04]  /*a4a0*/  LDG.E.U8 R65, desc[UR28][R28.64] ;  /* 0x0000001c1c417981 */ /* 0x0020a8000c1e1100 */
        /* <DEDUP_REMOVED lines=22> */
[----:B------:R0:W2:Y:S02]  /*a610*/  LDG.E.U8 R211, desc[UR28][R28.64] ;  /* 0x0000001c1cd37981 */ /* 0x0000a4000c1e1100 */
[----:B0-----:R-:W-:Y:S02]  /*a620*/  LOP3.LUT R29, R217, 0x40, RZ, 0x3c, !PT ;  /* 0x00000040d91d7812 */ /* 0x001fe400078e3cff */
[----:B------:R-:W-:-:S03]  /*a630*/  IADD3 R28, P2, PT, R80, UR9, RZ ;  /* 0x00000009501c7c10 */ /* 0x000fc6000ff5e0ff */
        /* <DEDUP_REMOVED lines=10> */
[----:B------:R-:W-:Y:S01]  /*a6e0*/  STS.U8 [R215+UR14+0x7a00], R8 ;  /* 0x007a0008d7007988 */ /* 0x000fe2000800000e */
[----:B0-----:R-:W-:-:S04]  /*a6f0*/  IADD3 R28, P2, PT, R70, UR9, RZ ;  /* 0x00000009461c7c10 */ /* 0x001fc8000ff5e0ff */
[----:B------:R-:W-:-:S05]  /*a700*/  IADD3.X R29, PT, PT, R71, UR6, RZ, P2, !PT ;  /* 0x00000006471d7c10 */ /* 0x000fca00097fe4ff */
[----:B------:R0:W2:Y:S01]  /*a710*/  LDG.E.U8 R28, desc[UR28][R28.64] ;  /* 0x0000001c1c1c7981 */ /* 0x0000a2000c1e1100 */
[----:B------:R-:W-:Y:S01]  /*a720*/  F2FP.SATFINITE.E4M3.F32.PACK_AB_MERGE_C R37, R31, R37, R35 ;  /* 0x000000251f25723e */ /* 0x000fe20004807023 */
[----:B------:R-:W-:Y:S01]  /*a730*/  ULEA UR17, UR32, UR14, 0x3 ;  /* 0x0000000e20117291 */ /* 0x000fe2000f8e18ff */
[----:B------:R-:W-:Y:S01]  /*a740*/  F2FP.SATFINITE.E4M3.F32.PACK_AB_MERGE_C R36, R27, R36, R33 ;  /* 0x000000241b24723e */ /* 0x000fe20004807021 */
[----:B------:R0:W-:Y:S01]  /*a750*/  STS.U8 [R215+UR14+0x7e00], R7 ;  /* 0x007e0007d7007988 */ /* 0x0001e2000800000e */
[----:B------:R-:W-:Y:S01]  /*a760*/  F2FP.SATFINITE.E4M3.F32.PACK_AB_MERGE_C R38, R32, R38, R208 ;  /* 0x000000262026723e */ /* 0x000fe200048070d0 */
[----:B------:R-:W-:Y:S01]  /*a770*/  FADD R252, R44, R252 ;  /* 0x000000fc2cfc7221 */ /* 0x000fe20000000000 */
[----:B------:R-:W-:Y:S01]  /*a780*/  F2FP.SATFINITE.E4M3.F32.PACK_AB_MERGE_C R39, R40, R39, R233 ;  /* 0x000000272827723e */ /* 0x000fe200048070e9 */
[----:B------:R-:W-:Y:S01]  /*a790*/  UIADD3 UR17, UPT, UPT, UR17, 0x9000, URZ ;  /* 0x0000900011117890 */ /* 0x000fe2000fffe0ff */
[----:B------:R-:W-:Y:S01]  /*a7a0*/  F2FP.SATFINITE.E4M3.F32.PACK_AB_MERGE_C R40, R45, R41, RZ ;  /* 0x000000292d28723e */ /* 0x000fe200048070ff */
[----:B------:R-:W-:Y:S01]  /*a7b0*/  UMOV UR6, UR7 ;  /* 0x0000000700067c82 */ /* 0x000fe20008000000 */
[----:B------:R-:W-:-:S02]  /*a7c0*/  F2FP.SATFINITE.E4M3.F32.PACK_AB_MERGE_C R49, R50, R49, RZ ;  /* 0x000000313231723e */ /* 0x000fc400048070ff */
[----:B------:R-:W-:Y:S01]  /*a7d0*/  F2FP.SATFINITE.E4M3.F32.PACK_AB_MERGE_C R53, R54, R53, RZ ;  /* 0x000000353635723e */ /* 0x000fe200048070ff */
[----:B0-----:R-:W0:Y:S01]  /*a7e0*/  S2R R215, SR_TID.X ;  /* 0x0000000000d77919 */ /* 0x001e220000002100 */
[----:B------:R-:W-:Y:S01]  /*a7f0*/  F2FP.SATFINITE.E4M3.F32.PACK_AB_MERGE_C R56, R56, R57, RZ ;  /* 0x000000393838723e */ /* 0x000fe200048070ff */
[C---:B-1----:R-:W-:Y:S01]  /*a800*/  IMAD.SHL.U32 R7, R217.reuse, 0x10, RZ ;  /* 0x00000010d9077824 */ /* 0x042fe200078e00ff */
[----:B------:R-:W-:Y:S02]  /*a810*/  LOP3.LUT R8, R217, 0x60, RZ, 0xc0, !PT ;  /* 0x00000060d9087812 */ /* 0x000fe400078ec0ff */
[----:B------:R-:W-:Y:S02]  /*a820*/  F2FP.SATFINITE.E4M3.F32.PACK_AB_MERGE_C R40, R43, R42, R40 ;  /* 0x0000002a2b28723e */ /* 0x000fe40004807028 */
[----:B------:R-:W-:Y:S02]  /*a830*/  LOP3.LUT R7, R7, 0x70, RZ, 0xc0, !PT ;  /* 0x0000007007077812 */ /* 0x000fe400078ec0ff */
[----:B------:R-:W-:-:S02]  /*a840*/  F2FP.SATFINITE.E4M3.F32.PACK_AB_MERGE_C R41, R47, R46, R49 ;  /* 0x0000002e2f29723e */ /* 0x000fc40004807031 */
[----:B------:R-:W-:Y:S01]  /*a850*/  F2FP.SATFINITE.E4M3.F32.PACK_AB_MERGE_C R42, R51, R48, R53 ;  /* 0x00000030332a723e */ /* 0x000fe20004807035 */
[----:B------:R-:W-:Y:S01]  /*a860*/  IMAD R7, R8, 0x40, R7 ;  /* 0x0000004008077824 */ /* 0x000fe200078e0207 */
[----:B------:R-:W-:Y:S02]  /*a870*/  LOP3.LUT R8, R217, 0x10, RZ, 0xc0, !PT ;  /* 0x00000010d9087812 */ /* 0x000fe400078ec0ff */
[----:B------:R-:W-:-:S03]  /*a880*/  F2FP.SATFINITE.E4M3.F32.PACK_AB_MERGE_C R43, R55, R52, R56 ;  /* 0x00000034372b723e */ /* 0x000fc60004807038 */
[----:B------:R-:W-:-:S05]  /*a890*/  IMAD.SHL.U32 R8, R8, 0x4, RZ ;  /* 0x0000000408087824 */ /* 0x000fca00078e00ff */
[----:B------:R-:W-:Y:S02]  /*a8a0*/  LOP3.LUT R7, R7, R8, RZ, 0x3c, !PT ;  /* 0x0000000807077212 */ /* 0x000fe400078e3cff */
[----:B0-----:R-:W-:-:S04]  /*a8b0*/  LOP3.LUT R29, R215, 0x7f, RZ, 0xc0, !PT ;  /* 0x0000007fd71d7812 */ /* 0x001fc800078ec0ff */
[C---:B------:R-:W-:Y:S02]  /*a8c0*/  LOP3.LUT R8, R29.reuse, 0x50, RZ, 0x3c, !PT ;  /* 0x000000501d087812 */ /* 0x040fe400078e3cff */
[C---:B------:R-:W-:Y:S02]  /*a8d0*/  LOP3.LUT R215, R29.reuse, 0x60, RZ, 0x3c, !PT ;  /* 0x000000601dd77812 */ /* 0x040fe400078e3cff */
[----:B------:R-:W-:Y:S01]  /*a8e0*/  LOP3.LUT R29, R29, 0x70, RZ, 0x3c, !PT ;  /* 0x000000701d1d7812 */ /* 0x000fe200078e3cff */
[----:B------:R0:W-:Y:S04]  /*a8f0*/  STS.U8 [R8+UR14+0x6280], R10 ;  /* 0x0062800a08007988 */ /* 0x0001e8000800000e */
[----:B------:R-:W-:Y:S04]  /*a900*/  STS.U8 [R8+UR14+0x6680], R12 ;  /* 0x0066800c08007988 */ /* 0x000fe8000800000e */
[----:B------:R-:W-:Y:S01]  /*a910*/  STS.U8 [R8+UR14+0x6a80], R14 ;  /* 0x006a800e08007988 */ /* 0x000fe2000800000e */
[----:B0-----:R-:W-:-:S03]  /*a920*/  F2FP.SATFINITE.E4M3.F32.PACK_AB_MERGE_C R10, R22, R20, R26 ;  /* 0x00000014160a723e */ /* 0x001fc6000480701a */
[----:B------:R-:W-:Y:S04]  /*a930*/  STS.U8 [R8+UR14+0x6e80], R18 ;  /* 0x006e801208007988 */ /* 0x000fe8000800000e */
[----:B------:R0:W-:Y:S04]  /*a940*/  STS.U8 [R8+UR14+0x7280], R58 ;  /* 0x0072803a08007988 */ /* 0x0001e8000800000e */
[----:B---3--:R-:W-:Y:S04]  /*a950*/  STS.U8 [R8+UR14+0x7680], R23 ;  /* 0x0076801708007988 */ /* 0x008fe8000800000e */
[----:B------:R-:W-:Y:S01]  /*a960*/  STS.U8 [R8+UR14+0x7a80], R34 ;  /* 0x007a802208007988 */ /* 0x000fe2000800000e */
[----:B0-----:R-:W-:-:S03]  /*a970*/  LOP3.LUT R58, R217, 0xf, RZ, 0xc0, !PT ;  /* 0x0000000fd93a7812 */ /* 0x001fc600078ec0ff */
[----:B------:R0:W-:Y:S02]  /*a980*/  STS.U8 [R8+UR14+0x7e80], R59 ;  /* 0x007e803b08007988 */ /* 0x0001e4000800000e */
[----:B------:R-:W-:Y:S02]  /*a990*/  IMAD R58, R58, 0x80, R7 ;  /* 0x000000803a3a7824 */ /* 0x000fe400078e0207 */
[----:B------:R-:W-:Y:S01]  /*a9a0*/  STS.U8 [R215+UR14+0x6300], R207 ;  /* 0x006300cfd7007988 */ /* 0x000fe2000800000e */
[----:B------:R-:W-:Y:S02]  /*a9b0*/  F2FP.SATFINITE.E4M3.F32.PACK_AB_MERGE_C R7, R11, R9, R232 ;  /* 0x000000090b07723e */ /* 0x000fe400048070e8 */
[----:B------:R-:W-:Y:S01]  /*a9c0*/  F2FP.SATFINITE.E4M3.F32.PACK_AB_MERGE_C R9, R19, R17, R21 ;  /* 0x000000111309723e */ /* 0x000fe20004807015 */
[----:B------:R-:W-:Y:S01]  /*a9d0*/  STS.U8 [R215+UR14+0x6700], R209 ;  /* 0x006700d1d7007988 */ /* 0x000fe2000800000e */
[----:B------:R-:W-:Y:S02]  /*a9e0*/  F2FP.SATFINITE.E4M3.F32.PACK_AB_MERGE_C R11, R25, R24, R30 ;  /* 0x00000018190b723e */ /* 0x000fe4000480701e */
[----:B0-----:R-:W-:Y:S01]  /*a9f0*/  F2FP.SATFINITE.E4M3.F32.PACK_AB_MERGE_C R8, R15, R13, R16 ;  /* 0x0000000d0f08723e */ /* 0x001fe20004807010 */
[----:B------:R-:W-:Y:S01]  /*aa00*/  STS.U8 [R215+UR14+0x6b00], R60 ;  /* 0x006b003cd7007988 */ /* 0x000fe2000800000e */
[----:B------:R-:W-:Y:S01]  /*aa10*/  FADD R13, -R0, R177 ;  /* 0x000000b1000d7221 */ /* 0x000fe20000000100 */
[----:B------:R-:W-:-:S02]  /*aa20*/  LOP3.LUT R12, R58, 0x10, RZ, 0x3c, !PT ;  /* 0x000000103a0c7812 */ /* 0x000fc400078e3cff */
[----:B----4-:R-:W-:Y:S01]  /*aa30*/  STS.U8 [R215+UR14+0x6f00], R61 ;  /* 0x006f003dd7007988 */ /* 0x010fe2000800000e */
[----:B------:R-:W-:Y:S01]  /*aa40*/  FMUL R13, R13, 1.4426950216293334961 ;  /* 0x3fb8aa3b0d0d7820 */ /* 0x000fe20000400000 */
[C---:B------:R-:W-:Y:S02]  /*aa50*/  LOP3.LUT R45, R58.reuse, 0x30, RZ, 0x3c, !PT ;  /* 0x000000303a2d7812 */ /* 0x040fe400078e3cff */
[----:B-----5:R-:W-:Y:S01]  /*aa60*/  STS.U8 [R215+UR14+0x7300], R62 ;  /* 0x0073003ed7007988 */ /* 0x020fe2000800000e */
[----:B------:R0:W1:Y:S03]  /*aa70*/  MUFU.EX2 R59, R13 ;  /* 0x0000000d003b7308 */ /* 0x0000660000000800 */
[----:B--2---:R-:W-:Y:S04]  /*aa80*/  STS.U8 [R215+UR14+0x7700], R63 ;  /* 0x0077003fd7007988 */ /* 0x004fe8000800000e */
        /* <DEDUP_REMOVED lines=10> */
[----:B------:R2:W-:Y:S04]  /*ab30*/  STS.128 [R58+UR14], R4 ;  /* 0x000000043a007988 */ /* 0x0005e80008000c0e */
[----:B------:R0:W-:Y:S01]  /*ab40*/  STS.128 [R12+UR14], R8 ;  /* 0x000000080c007988 */ /* 0x0001e20008000c0e */
[----:B--2---:R-:W-:Y:S01]  /*ab50*/  LOP3.LUT R58, R58, 0x20, RZ, 0x3c, !PT ;  /* 0x000000203a3a7812 */ /* 0x004fe200078e3cff */
[----:B0-----:R-:W-:Y:S01]  /*ab60*/  LDTM.16dp32bit_t0_t15.x32 R4, tmem[UR15] ;  /* 0x0000000f000479ee */ /* 0x001fe20008a80000 */
[----:B------:R-:W1:Y:S03]  /*ab70*/  LDTM.16dp32bit_t16_t31.x32 R4, tmem[UR15+0x20] ;  /* 0x0000200f000479ee */ /* 0x000e660008aa0000 */
[----:B------:R0:W-:Y:S04]  /*ab80*/  STS.128 [R58+UR14], R36 ;  /* 0x000000243a007988 */ /* 0x0001e80008000c0e */
[----:B------:R0:W-:Y:S01]  /*ab90*/  STS.128 [R45+UR14], R40 ;  /* 0x000000282d007988 */ /* 0x0001e20008000c0e */
[----:B------:R-:W-:Y:S01]  /*aba0*/  NOP ;  /* 0x0000000000007918 */ /* 0x000fe20000000000 */
[C---:B-1----:R-:W-:Y:S01]  /*abb0*/  FMUL R4, R59.reuse, R4 ;  /* 0x000000043b047220 */ /* 0x042fe20000400000 */
        /* <DEDUP_REMOVED lines=32> */
[----:B------:R0:W-:Y:S01]  /*adc0*/  STTM.16dp32bit_t16_t31.x32 tmem[UR15+0x20], R4 ;  /* 0x00002004000079ed */ /* 0x0001e20008aa000f */
[----:B------:R-:W1:Y:S02]  /*add0*/  FENCE.VIEW.ASYNC.T ;  /* 0x00000000000073c6 */ /* 0x000e640000000200 */
[----:B-1----:R-:W-:Y:S06]  /*ade0*/  BAR.SYNC.DEFER_BLOCKING 0x0 ;  /* 0x0000000000007b1d */ /* 0x002fec0000010000 */
[----:B------:R1:W-:Y:S06]  /*adf0*/  MEMBAR.ALL.CTA ;  /* 0x0000000000007992 */ /* 0x0003ec0000008000 */
[----:B-1----:R-:W1:Y:S02]  /*ae00*/  FENCE.VIEW.ASYNC.S ;  /* 0x00000000000073c6 */ /* 0x002e640000000000 */
[----:B-1----:R-:W-:Y:S06]  /*ae10*/  BAR.SYNC.DEFER_BLOCKING 0x0 ;  /* 0x0000000000007b1d */ /* 0x002fec0000010000 */
[----:B------:R-:W-:Y:S05]  /*ae20*/  BRA.U UP1, `(.L_x_15) ;  /* 0x00000001014c7547 */ /* 0x000fea000b800000 */
[----:B------:R-:W-:Y:S01]  /*ae30*/  UMOV UR21, 0x40004040 ;  /* 0x4000404000157882 */ /* 0x000fe20000000000 */
        /* <DEDUP_REMOVED lines=18> */
.L_x_15:
[----:B0-----:R-:W2:Y:S01]  /*af60*/  LDL.LU R4, [R1+0x150] ;  /* 0x0001500001047983 */ /* 0x001ea20000300800 */
[----:B------:R-:W-:Y:S01]  /*af70*/  UIADD3 UR32, UPT, UPT, UR32, 0x1, URZ ;  /* 0x0000000120207890 */ /* 0x000fe2000fffe0ff */
[----:B------:R-:W-:Y:S01]  /*af80*/  IMAD.U32 R206, RZ, RZ, UR6 ;  /* 0x00000006ffce7e24 */ /* 0x000fe2000f8e00ff */
[----:B------:R-:W-:Y:S01]  /*af90*/  UIADD3 UR11, UPT, UPT, UR33, -0x80, URZ ;  /* 0xffffff80210b7890 */ /* 0x000fe2000fffe0ff */
[----:B------:R-:W-:Y:S01]  /*afa0*/  IMAD.MOV.U32 R177, RZ, RZ, R0 ;  /* 0x000000ffffb17224 */ /* 0x000fe200078e0000 */
[----:B------:R-:W-:Y:S02]  /*afb0*/  UISETP.GT.AND UP2, UPT, UR32, 0x1, UPT ;  /* 0x000000012000788c */ /* 0x000fe4000bf44270 */
[----:B------:R-:W-:Y:S02]  /*afc0*/  UIADD3 UR8, UPT, UPT, UR8, 0x80, URZ ;  /* 0x0000008008087890 */ /* 0x000fe4000fffe0ff */
[----:B-1----:R-:W-:Y:S02]  /*afd0*/  USEL UR7, URZ, 0x1, !UP2 ;  /* 0x00000001ff077887 */ /* 0x002fe4000d000000 */
[----:B------:R-:W-:-:S02]  /*afe0*/  USEL UR32, UR32, URZ, !UP2 ;  /* 0x000000ff20207287 */ /* 0x000fc4000d000000 */
[----:B------:R-:W-:Y:S02]  /*aff0*/  UISETP.GE.AND UP2, UPT, UR8, UR11, UPT ;  /* 0x0000000b0800728c */ /* 0x000fe4000bf46270 */
[----:B------:R-:W-:Y:S02]  /*b000*/  USHF.L.U32 UR10, UR49, 0x7, URZ ;  /* 0x00000007310a7899 */ /* 0x000fe400080006ff */
[----:B------:R-:W-:Y:S02]  /*b010*/  ULOP3.LUT UR7, UR6, UR7, URZ, 0x3c, !UPT ;  /* 0x0000000706077292 */ /* 0x000fe4000f8e3cff */
[----:B------:R-:W-:Y:S01]  /*b020*/  UIADD3 UR9, UPT, UPT, UR10, UR9, URZ ;  /* 0x000000090a097290 */ /* 0x000fe2000fffe0ff */
[----:B--2---:R-:W-:-:S05]  /*b030*/  FFMA R4, R59, R4, R252 ;  /* 0x000000043b047223 */ /* 0x004fca00000000fc */
[----:B------:R0:W-:Y:S02]  /*b040*/  STL [R1+0x150], R4 ;  /* 0x0001500401007387 */ /* 0x0001e40000100800 */
[----:B0-----:R-:W0:Y:S02]  /*b050*/  LDC R4, c[0x0][0x3c4] ;  /* 0x0000f100ff047b82 */ /* 0x001e240000000800 */
[----:B0-----:R-:W-:-:S04]  /*b060*/  IMAD.SHL.U32 R4, R4, 0x80, RZ ;  /* 0x0000008004047824 */ /* 0x001fc800078e00ff */
[----:B------:R-:W-:Y:S01]  /*b070*/  IMAD.IADD R176, R4, 0x1, R176 ;  /* 0x0000000104b07824 */ /* 0x000fe200078e02b0 */
[----:B------:R-:W-:Y:S06]  /*b080*/  BRA.U !UP2, `(.L_x_16) ;  /* 0xffffffb90a847547 */ /* 0x000fec000b83ffff */
.L_x_11:
[----:B------:R-:W2:Y:S01]  /*b090*/  LDL.LU R5, [R1+0x150] ;  /* 0x0001500001057983 */ /* 0x000ea20000300800 */
[----:B------:R-:W1:Y:S01]  /*b0a0*/  LDCU UR4, c[0x0][0x3f0] ;  /* 0x00007e00ff0477ac */ /* 0x000e620008000800 */
[----:B0-----:R-:W0:Y:S01]  /*b0b0*/  S2R R4, SR_TID.X ;  /* 0x0000000000047919 */ /* 0x001e220000002100 */
[----:B-1----:R-:W-:Y:S01]  /*b0c0*/  UISETP.GE.AND UP0, UPT, UR4, 0x1, UPT ;  /* 0x000000010400788c */ /* 0x002fe2000bf06270 */
[C---:B0-----:R-:W-:Y:S02]  /*b0d0*/  LOP3.LUT R3, R4.reuse, 0x10, RZ, 0xc0, !PT ;  /* 0x0000001004037812 */ /* 0x041fe400078ec0ff */
[----:B------:R-:W-:Y:S02]  /*b0e0*/  LOP3.LUT R38, R4, 0xf, RZ, 0xc0, !PT ;  /* 0x0000000f04267812 */ /* 0x000fe400078ec0ff */
[----:B------:R-:W-:Y:S02]  /*b0f0*/  SHF.R.U32.HI R36, RZ, 0x2, R4 ;  /* 0x00000002ff247819 */ /* 0x000fe40000011604 */
[----:B------:R-:W-:Y:S01]  /*b100*/  LEA R3, R3, UR14, 0x7 ;  /* 0x0000000e03037c11 */ /* 0x000fe2000f8e38ff */
[----:B--2---:R-:W-:-:S04]  /*b110*/  IMAD.MOV.U32 R43, RZ, RZ, R5 ;  /* 0x000000ffff2b7224 */ /* 0x004fc800078e0005 */
[----:B------:R-:W-:Y:S01]  /*b120*/  FMUL R2, R43, 8388608 ;  /* 0x4b0000002b027820 */ /* 0x000fe20000400000 */
[----:B------:R-:W-:Y:S06]  /*b130*/  BRA.U !UP0, `(.L_x_17) ;  /* 0x0000000108107547 */ /* 0x000fec000b800000 */
[----:B------:R-:W-:-:S06]  /*b140*/  USHF.L.U32 UR6, UR6, 0x1f, URZ ;  /* 0x0000001f06067899 */ /* 0x000fcc00080006ff */
[----:B------:R-:W-:-:S04]  /*b150*/  IMAD.U32 R4, RZ, RZ, UR6 ;  /* 0x00000006ff047e24 */ /* 0x000fc8000f8e00ff */
[----:B------:R-:W0:Y:S02]  /*b160*/  SYNCS.PHASECHK.TRANS64.TRYWAIT P2, [UR17], R4 ;  /* 0x00000004ff0075a7 */ /* 0x000e240008041111 */
[----:B0-----:R-:W-:Y:S05]  /*b170*/  @!P2 BRA `(.L_x_18) ;  /* 0x0000001c00aca947 */ /* 0x001fea0003800000 */
.L_x_17:
[----:B------:R-:W-:Y:S01]  /*b180*/  BAR.SYNC.DEFER_BLOCKING 0x0 ;  /* 0x0000000000007b1d */ /* 0x000fe20000010000 */
[C---:B------:R-:W-:Y:S01]  /*b190*/  FSETP.GT.AND P2, PT, |R43|.reuse, 8.50705917302346158658e+37, PT ;  /* 0x7e8000002b00780b */ /* 0x040fe20003f44200 */
[----:B------:R-:W-:Y:S01]  /*b1a0*/  IMAD R38, R38, 0x10, R3 ;  /* 0x0000001026267824 */ /* 0x000fe200078e0203 */
[C---:B------:R-:W-:Y:S02]  /*b1b0*/  FSETP.GEU.AND P4, PT, |R43|.reuse, 1.175494350822287508e-38, PT ;  /* 0x008000002b00780b */ /* 0x040fe40003f8e200 */
[----:B------:R-:W-:-:S03]  /*b1c0*/  FSETP.GEU.AND P3, PT, R43, 1.175494350822287508e-38, PT ;  /* 0x008000002b00780b */ /* 0x000fc60003f6e000 */
[----:B------:R-:W0:Y:S01]  /*b1d0*/  LDC R66, c[0x0][0x3e8] ;  /* 0x0000fa00ff427b82 */ /* 0x000e220000000800 */
[----:B------:R-:W-:Y:S01]  /*b1e0*/  LOP3.LUT R36, R36, 0x18, RZ, 0xc0, !PT ;  /* 0x0000001824247812 */ /* 0x000fe200078ec0ff */
[----:B------:R-:W1:Y:S01]  /*b1f0*/  S2R R46, SR_TID.X ;  /* 0x00000000002e7919 */ /* 0x000e620000002100 */
[----:B------:R-:W-:Y:S01]  /*b200*/  FSEL R44, R2, R43, !P3 ;  /* 0x0000002b022c7208 */ /* 0x000fe20005800000 */
[----:B------:R-:W2:Y:S01]  /*b210*/  LDCU.64 UR4, c[0x0][0x3e0] ;  /* 0x00007c00ff0477ac */ /* 0x000ea20008000a00 */
[----:B------:R-:W3:Y:S01]  /*b220*/  S2R R82, SR_CTAID.X ;  /* 0x0000000000527919 */ /* 0x000ee20000002500 */
[----:B------:R-:W-:Y:S02]  /*b230*/  @P2 FMUL R43, R43, 0.25 ;  /* 0x3e8000002b2b2820 */ /* 0x000fe40000400000 */
[----:B------:R-:W-:Y:S01]  /*b240*/  VIADD R3, R44, 0xc0cafb0d ;  /* 0xc0cafb0d2c037836 */ /* 0x000fe20000000000 */
[----:B------:R-:W4:Y:S01]  /*b250*/  LDC.64 R72, c[0x0][0x398] ;  /* 0x0000e600ff487b82 */ /* 0x000f220000000a00 */
[----:B------:R-:W-:-:S03]  /*b260*/  @!P4 FMUL R43, R43, 16777216 ;  /* 0x4b8000002b2bc820 */ /* 0x000fc60000400000 */
[----:B------:R-:W-:Y:S01]  /*b270*/  LOP3.LUT R37, R3, 0xff800000, RZ, 0xc0, !PT ;  /* 0xff80000003257812 */ /* 0x000fe200078ec0ff */
[----:B------:R-:W1:Y:S03]  /*b280*/  @!P1 SYNCS.CCTL.IV [UR14+0x9000] ;  /* 0x00900000ff0099b1 */ /* 0x000e66000800000e */
[----:B-1----:R-:W-:Y:S01]  /*b290*/  BAR.SYNC.DEFER_BLOCKING 0x0 ;  /* 0x0000000000007b1d */ /* 0x002fe20000010000 */
[----:B--2---:R-:W-:-:S05]  /*b2a0*/  UIMAD UR4, UR13, UR4, URZ ;  /* 0x000000040d0472a4 */ /* 0x004fca000f8e02ff */
[----:B------:R-:W-:Y:S01]  /*b2b0*/  LDTM.16dp32bit_t0_t15.x32 R4, tmem[UR15] ;  /* 0x0000000f000479ee */ /* 0x000fe20008a80000 */
[----:B------:R-:W1:Y:S01]  /*b2c0*/  LDTM.16dp32bit_t16_t31.x32 R4, tmem[UR15+0x20] ;  /* 0x0000200f000479ee */ /* 0x000e620008aa0000 */
[C---:B------:R-:W-:Y:S01]  /*b2d0*/  LOP3.LUT R45, R46.reuse, 0x60, RZ, 0xc0, !PT ;  /* 0x000000602e2d7812 */ /* 0x040fe200078ec0ff */
[----:B------:R-:W-:Y:S01]  /*b2e0*/  IMAD.SHL.U32 R41, R46, 0x10, RZ ;  /* 0x000000102e297824 */ /* 0x000fe200078e00ff */
[----:B------:R-:W-:Y:S02]  /*b2f0*/  LOP3.LUT R2, R36, 0x1f, R46, 0xf8, !PT ;  /* 0x0000001f24027812 */ /* 0x000fe400078ef82e */
[----:B------:R-:W-:Y:S01]  /*b300*/  FSEL R36, RZ, -23, P3 ;  /* 0xc1b80000ff247808 */ /* 0x000fe20001800000 */
[----:B------:R-:W-:Y:S01]  /*b310*/  IMAD R40, R45, 0x8, R38 ;  /* 0x000000082d287824 */ /* 0x000fe200078e0226 */
[----:B------:R-:W-:Y:S01]  /*b320*/  LOP3.LUT R41, R41, 0x30, RZ, 0xc0, !PT ;  /* 0x0000003029297812 */ /* 0x000fe200078ec0ff */
[----:B------:R-:W2:Y:S01]  /*b330*/  MUFU.RCP R38, R43 ;  /* 0x0000002b00267308 */ /* 0x000ea20000001000 */
[----:B------:R-:W-:Y:S01]  /*b340*/  IMAD.SHL.U32 R39, R2, 0x8, RZ ;  /* 0x0000000802277824 */ /* 0x000fe200078e00ff */
[----:B------:R-:W0:Y:S01]  /*b350*/  @!P1 SYNCS.CCTL.IV [UR14+0x9008] ;  /* 0x00900800ff0099b1 */ /* 0x000e22000800000e */
[----:B------:R-:W-:Y:S01]  /*b360*/  LOP3.LUT R84, R46, 0x3f, RZ, 0xc0, !PT ;  /* 0x0000003f2e547812 */ /* 0x000fe200078ec0ff */
[----:B------:R-:W-:Y:S01]  /*b370*/  NOP ;  /* 0x0000000000007918 */ /* 0x000fe20000000000 */
[----:B------:R-:W-:Y:S01]  /*b380*/  FSETP.NEU.AND P1, PT, R44, RZ, PT ;  /* 0x000000ff2c00720b */ /* 0x000fe20003f2d000 */
[----:B------:R-:W-:Y:S01]  /*b390*/  IMAD.SHL.U32 R2, R2, 0x10, RZ ;  /* 0x0000001002027824 */ /* 0x000fe200078e00ff */
[----:B------:R-:W-:Y:S01]  /*b3a0*/  LOP3.LUT R42, R39, 0xc0, RZ, 0xc0, !PT ;  /* 0x000000c0272a7812 */ /* 0x000fe200078ec0ff */
[----:B---3--:R-:W-:Y:S01]  /*b3b0*/  IMAD R82, R82, 0x40, R84 ;  /* 0x0000004052527824 */ /* 0x008fe200078e0254 */
[----:B------:R-:W-:Y:S01]  /*b3c0*/  I2FP.F32.S32 R39, R37 ;  /* 0x0000002500277245 */ /* 0x000fe20000201400 */
[----:B-1----:R-:W-:Y:S01]  /*b3d0*/  @P2 FMUL R4, R4, 0.25 ;  /* 0x3e80000004042820 */ /* 0x002fe20000400000 */
[----:B------:R-:W-:Y:S01]  /*b3e0*/  @P2 FMUL R5, R5, 0.25 ;  /* 0x3e80000005052820 */ /* 0x000fe20000400000 */
        /* <DEDUP_REMOVED lines=8> */
[----:B------:R-:W-:Y:S01]  /*b470*/  @!P4 FMUL R4, R4, 16777216 ;  /* 0x4b8000000404c820 */ /* 0x000fe20000400000 */
        /* <DEDUP_REMOVED lines=31> */
[C---:B--2---:R-:W-:Y:S01]  /*b670*/  FMUL R4, R38.reuse, R4 ;  /* 0x0000000426047220 */ /* 0x044fe20000400000 */
        /* <DEDUP_REMOVED lines=8> */
[----:B------:R-:W-:Y:S01]  /*b700*/  FMUL R19, R38, R19 ;  /* 0x0000001326137220 */ /* 0x000fe20000400000 */
        /* <DEDUP_REMOVED lines=22> */
[----:B------:R-:W-:Y:S01]  /*b870*/  F2FP.SATFINITE.E4M3.F32.PACK_AB_MERGE_C R4, R5, R4, RZ ;  /* 0x000000040504723e */ /* 0x000fe200048070ff */
[C---:B------:R-:W-:Y:S01]  /*b880*/  FMUL R10, R38.reuse, R10 ;  /* 0x0000000a260a7220 */ /* 0x040fe20000400000 */
[----:B------:R-:W-:Y:S01]  /*b890*/  F2FP.SATFINITE.E4M3.F32.PACK_AB_MERGE_C R6, R7, R6, RZ ;  /* 0x000000060706723e */ /* 0x000fe200048070ff */
[C---:B------:R-:W-:Y:S01]  /*b8a0*/  FMUL R11, R38.reuse, R11 ;  /* 0x0000000b260b7220 */ /* 0x040fe20000400000 */
[----:B------:R-:W-:Y:S01]  /*b8b0*/  F2FP.SATFINITE.E4M3.F32.PACK_AB_MERGE_C R8, R9, R8, RZ ;  /* 0x000000080908723e */ /* 0x000fe200048070ff */
        /* <DEDUP_REMOVED lines=20> */
[----:B------:R-:W-:Y:S01]  /*ba00*/  F2FP.SATFINITE.E4M3.F32.PACK_AB_MERGE_C R16, R17, R16, RZ ;  /* 0x000000101110723e */ /* 0x000fe200048070ff */
[----:B------:R-:W-:Y:S01]  /*ba10*/  IMAD.IADD R37, R44, 0x1, -R37 ;  /* 0x000000012c257824 */ /* 0x000fe200078e0a25 */
[----:B------:R-:W-:Y:S01]  /*ba20*/  F2FP.SATFINITE.E4M3.F32.PACK_AB_MERGE_C R18, R19, R18, RZ ;  /* 0x000000121312723e */ /* 0x000fe200048070ff */
[----:B------:R-:W-:Y:S01]  /*ba30*/  FFMA.FTZ R36, R39, 1.1920928955078125e-07, R36 ;  /* 0x3400000027247823 */ /* 0x000fe20000010024 */
[----:B------:R-:W-:Y:S01]  /*ba40*/  LOP3.LUT R17, R4, 0xffff, RZ, 0xc0, !PT ;  /* 0x0000ffff04117812 */ /* 0x000fe200078ec0ff */
[----:B------:R-:W-:Y:S01]  /*ba50*/  FADD R37, R37, -1 ;  /* 0xbf80000025257421 */ /* 0x000fe20000000000 */
[----:B------:R-:W-:-:S02]  /*ba60*/  LOP3.LUT R38, R6, 0xffff, RZ, 0xc0, !PT ;  /* 0x0000ffff06267812 */ /* 0x000fc400078ec0ff */
[----:B------:R-:W-:Y:S02]  /*ba70*/  LOP3.LUT R19, R8, 0xffff, RZ, 0xc0, !PT ;  /* 0x0000ffff08137812 */ /* 0x000fe400078ec0ff */
[----:B------:R-:W-:Y:S01]  /*ba80*/  IADD3 R3, PT, PT, R42, UR14, R41 ;  /* 0x0000000e2a037c10 */ /* 0x000fe2000fffe029 */
[----:B------:R-:W-:Y:S01]  /*ba90*/  IMAD.MOV.U32 R42, RZ, RZ, 0x3dc6b27f ;  /* 0x3dc6b27fff2a7424 */ /* 0x000fe200078e00ff */
[----:B------:R-:W-:Y:S02]  /*baa0*/  F2FP.SATFINITE.E4M3.F32.PACK_AB_MERGE_C R12, R13, R12, RZ ;  /* 0x0000000c0d0c723e */ /* 0x000fe400048070ff */
[----:B------:R-:W-:Y:S02]  /*bab0*/  F2FP.SATFINITE.E4M3.F32.PACK_AB_MERGE_C R14, R15, R14, RZ ;  /* 0x0000000e0f0e723e */ /* 0x000fe400048070ff */
[----:B------:R-:W-:Y:S02]  /*bac0*/  PRMT R5, R19, 0x3340, R0 ;  /* 0x0000334013057816 */ /* 0x000fe40000000000 */
[----:B------:R-:W-:-:S02]  /*bad0*/  PRMT R4, R17, 0x3340, R38 ;  /* 0x0000334011047816 */ /* 0x000fc40000000026 */
[----:B------:R-:W-:Y:S02]  /*bae0*/  F2FP.SATFINITE.E4M3.F32.PACK_AB_MERGE_C R10, R11, R10, RZ ;  /* 0x0000000a0b0a723e */ /* 0x000fe400048070ff */
[----:B------:R-:W-:Y:S02]  /*baf0*/  F2FP.SATFINITE.E4M3.F32.PACK_AB_MERGE_C R20, R21, R20, RZ ;  /* 0x000000141514723e */ /* 0x000fe400048070ff */
[----:B------:R-:W-:Y:S02]  /*bb00*/  F2FP.SATFINITE.E4M3.F32.PACK_AB_MERGE_C R22, R23, R22, RZ ;  /* 0x000000161716723e */ /* 0x000fe400048070ff */
[----:B------:R-:W-:Y:S02]  /*bb10*/  LOP3.LUT R12, R12, 0xffff, RZ, 0xc0, !PT ;  /* 0x0000ffff0c0c7812 */ /* 0x000fe400078ec0ff */
[----:B------:R-:W-:Y:S02]  /*bb20*/  LOP3.LUT R21, R14, 0xffff, RZ, 0xc0, !PT ;  /* 0x0000ffff0e157812 */ /* 0x000fe400078ec0ff */
[----:B------:R-:W-:-:S02]  /*bb30*/  LOP3.LUT R23, R16, 0xffff, RZ, 0xc0, !PT ;  /* 0x0000ffff10177812 */ /* 0x000fc400078ec0ff */
[----:B------:R-:W-:Y:S01]  /*bb40*/  PRMT R11, R4, 0x5410, R5 ;  /* 0x00005410040b7816 */ /* 0x000fe20000000005 */
[----:B------:R-:W-:Y:S01]  /*bb50*/  FFMA.FTZ R4, R37, R42, -0.16845393180847167969 ;  /* 0xbe2c7f3025047423 */ /* 0x000fe2000001002a */
[----:B------:R-:W-:Y:S02]  /*bb60*/  F2FP.SATFINITE.E4M3.F32.PACK_AB_MERGE_C R24, R25, R24, RZ ;  /* 0x000000181918723e */ /* 0x000fe400048070ff */
[----:B------:R-:W-:Y:S01]  /*bb70*/  PRMT R7, R23, 0x3340, R0 ;  /* 0x0000334017077816 */ /* 0x000fe20000000000 */
[----:B------:R-:W-:Y:S01]  /*bb80*/  FFMA.FTZ R4, R37, R4, 0.1716887056827545166 ;  /* 0x3e2fcf2a25047423 */ /* 0x000fe20000010004 */
[----:B------:R-:W-:Y:S02]  /*bb90*/  PRMT R6, R12, 0x3340, R21 ;  /* 0x000033400c067816 */ /* 0x000fe40000000015 */
[----:B------:R-:W-:Y:S01]  /*bba0*/  F2FP.SATFINITE.E4M3.F32.PACK_AB_MERGE_C R26, R27, R26, RZ ;  /* 0x0000001a1b1a723e */ /* 0x000fe200048070ff */
[----:B------:R-:W-:Y:S01]  /*bbb0*/  FFMA.FTZ R4, R37, R4, -0.17900948226451873779 ;  /* 0xbe374e4325047423 */ /* 0x000fe20000010004 */
[----:B------:R-:W-:-:S02]  /*bbc0*/  LOP3.LUT R20, R20, 0xffff, RZ, 0xc0, !PT ;  /* 0x0000ffff14147812 */ /* 0x000fc400078ec0ff */
[----:B------:R-:W-:Y:S01]  /*bbd0*/  LOP3.LUT R27, R24, 0xffff, RZ, 0xc0, !PT ;  /* 0x0000ffff181b7812 */ /* 0x000fe200078ec0ff */
[----:B------:R-:W-:Y:S01]  /*bbe0*/  FFMA.FTZ R4, R37, R4, 0.20512372255325317383 ;  /* 0x3e520bf425047423 */ /* 0x000fe20000010004 */
[----:B------:R-:W-:Y:S02]  /*bbf0*/  LOP3.LUT R25, R22, 0xffff, RZ, 0xc0, !PT ;  /* 0x0000ffff16197812 */ /* 0x000fe400078ec0ff */
[----:B------:R-:W-:Y:S01]  /*bc00*/  F2FP.SATFINITE.E4M3.F32.PACK_AB_MERGE_C R28, R29, R28, RZ ;  /* 0x0000001c1d1c723e */ /* 0x000fe200048070ff */
[----:B------:R-:W-:Y:S01]  /*bc10*/  FFMA.FTZ R4, R37, R4, -0.24046532809734344482 ;  /* 0xbe763c8b25047423 */ /* 0x000fe20000010004 */
[----:B------:R-:W-:Y:S02]  /*bc20*/  F2FP.SATFINITE.E4M3.F32.PACK_AB_MERGE_C R30, R31, R30, RZ ;  /* 0x0000001e1f1e723e */ /* 0x000fe400048070ff */
[----:B------:R-:W-:Y:S01]  /*bc30*/  F2FP.SATFINITE.E4M3.F32.PACK_AB_MERGE_C R32, R33, R32, RZ ;  /* 0x000000202120723e */ /* 0x000fe200048070ff */
[----:B------:R-:W-:Y:S01]  /*bc40*/  FFMA.FTZ R4, R37, R4, 0.28857114911079406738 ;  /* 0x3e93bf9925047423 */ /* 0x000fe20000010004 */
[----:B------:R-:W-:-:S02]  /*bc50*/  PRMT R13, R6, 0x5410, R7 ;  /* 0x00005410060d7816 */ /* 0x000fc40000000007 */
[----:B------:R-:W-:Y:S01]  /*bc60*/  SHF.R.U32.HI R5, RZ, 0x8, R17 ;  /* 0x00000008ff057819 */ /* 0x000fe20000011611 */
[C---:B------:R-:W-:Y:S01]  /*bc70*/  FFMA.FTZ R4, R37.reuse, R4, -0.36067417263984680176 ;  /* 0xbeb8aa4925047423 */ /* 0x040fe20000010004 */
[----:B------:R-:W-:Y:S02]  /*bc80*/  SHF.R.U32.HI R6, RZ, 0x8, R38 ;  /* 0x00000008ff067819 */ /* 0x000fe40000011626 */
[----:B------:R-:W-:Y:S01]  /*bc90*/  SHF.R.U32.HI R7, RZ, 0x8, R19 ;  /* 0x00000008ff077819 */ /* 0x000fe20000011613 */
[----:B------:R-:W-:Y:S01]  /*bca0*/  FFMA.FTZ R4, R37, R4, 0.48089820146560668945 ;  /* 0x3ef6384a25047423 */ /* 0x000fe20000010004 */
[----:B------:R-:W-:Y:S02]  /*bcb0*/  PRMT R9, R27, 0x3340, R0 ;  /* 0x000033401b097816 */ /* 0x000fe40000000000 */
[----:B------:R-:W-:Y:S01]  /*bcc0*/  PRMT R8, R20, 0x3340, R25 ;  /* 0x0000334014087816 */ /* 0x000fe20000000019 */
[----:B------:R-:W-:Y:S01]  /*bcd0*/  FFMA.FTZ R4, R37, R4, -0.72134751081466674805 ;  /* 0xbf38aa3b25047423 */ /* 0x000fe20000010004 */
[----:B------:R-:W-:-:S02]  /*bce0*/  LOP3.LUT R28, R28, 0xffff, RZ, 0xc0, !PT ;  /* 0x0000ffff1c1c7812 */ /* 0x000fc400078ec0ff */
[----:B------:R-:W-:Y:S01]  /*bcf0*/  LOP3.LUT R29, R30, 0xffff, RZ, 0xc0, !PT ;  /* 0x0000ffff1e1d7812 */ /* 0x000fe200078ec0ff */
[----:B------:R-:W-:Y:S01]  /*bd00*/  FMUL R4, R37, R4 ;  /* 0x0000000425047220 */ /* 0x000fe20000400000 */
[----:B------:R-:W-:Y:S02]  /*bd10*/  LOP3.LUT R31, R32, 0xffff, RZ, 0xc0, !PT ;  /* 0x0000ffff201f7812 */ /* 0x000fe400078ec0ff */
[----:B------:R-:W-:Y:S01]  /*bd20*/  LOP3.LUT R5, R5, 0xffff, RZ, 0xc0, !PT ;  /* 0x0000ffff05057812 */ /* 0x000fe200078ec0ff */
[----:B------:R-:W-:Y:S01]  /*bd30*/  FMUL R4, R37, R4 ;  /* 0x0000000425047220 */ /* 0x000fe20000400000 */
[----:B------:R-:W-:Y:S02]  /*bd40*/  LOP3.LUT R6, R6, 0xffff, RZ, 0xc0, !PT ;  /* 0x0000ffff06067812 */ /* 0x000fe400078ec0ff */
[----:B------:R-:W-:Y:S01]  /*bd50*/  LOP3.LUT R7, R7, 0xffff, RZ, 0xc0, !PT ;  /* 0x0000ffff07077812 */ /* 0x000fe200078ec0ff */
[----:B------:R-:W-:Y:S01]  /*bd60*/  FFMA.FTZ R37, R37, 1.4426950216293334961, R4 ;  /* 0x3fb8aa3b25257823 */ /* 0x000fe20000010004 */
[----:B------:R-:W-:-:S02]  /*bd70*/  PRMT R15, R8, 0x5410, R9 ;  /* 0x00005410080f7816 */ /* 0x000fc40000000009 */
[----:B------:R-:W-:Y:S01]  /*bd80*/  PRMT R9, R31, 0x3340, R0 ;  /* 0x000033401f097816 */ /* 0x000fe20000000000 */
[----:B------:R-:W-:Y:S01]  /*bd90*/  FADD R36, R36, R37 ;  /* 0x0000002524247221 */ /* 0x000fe20000000000 */
[----:B------:R-:W-:Y:S02]  /*bda0*/  PRMT R8, R28, 0x3340, R29 ;  /* 0x000033401c087816 */ /* 0x000fe4000000001d */
[----:B------:R-:W-:Y:S02]  /*bdb0*/  PRMT R16, R5, 0x3340, R6 ;  /* 0x0000334005107816 */ /* 0x000fe40000000006 */
[----:B------:R-:W-:Y:S02]  /*bdc0*/  PRMT R19, R7, 0x3340, R0 ;  /* 0x0000334007137816 */ /* 0x000fe40000000000 */
[----:B------:R-:W-:Y:S02]  /*bdd0*/  SHF.R.U32.HI R5, RZ, 0x8, R12 ;  /* 0x00000008ff057819 */ /* 0x000fe4000001160c */
[----:B------:R-:W-:-:S02]  /*bde0*/  SHF.R.U32.HI R6, RZ, 0x8, R21 ;  /* 0x00000008ff067819 */ /* 0x000fc40000011615 */
[----:B------:R-:W-:Y:S02]  /*bdf0*/  SHF.R.U32.HI R7, RZ, 0x8, R23 ;  /* 0x00000008ff077819 */ /* 0x000fe40000011617 */
[----:B------:R-:W-:Y:S02]  /*be00*/  PRMT R17, R8, 0x5410, R9 ;  /* 0x0000541008117816 */ /* 0x000fe40000000009 */
[----:B------:R-:W-:Y:S02]  /*be10*/  SHF.R.U32.HI R8, RZ, 0x8, R20 ;  /* 0x00000008ff087819 */ /* 0x000fe40000011614 */
[----:B------:R-:W-:Y:S02]  /*be20*/  SHF.R.U32.HI R9, RZ, 0x8, R25 ;  /* 0x00000008ff097819 */ /* 0x000fe40000011619 */
[----:B------:R-:W-:Y:S02]  /*be30*/  LOP3.LUT R5, R5, 0xffff, RZ, 0xc0, !PT ;  /* 0x0000ffff05057812 */ /* 0x000fe400078ec0ff */
[----:B------:R-:W-:-:S02]  /*be40*/  LOP3.LUT R6, R6, 0xffff, RZ, 0xc0, !PT ;  /* 0x0000ffff06067812 */ /* 0x000fc400078ec0ff */
[----:B------:R-:W-:Y:S02]  /*be50*/  LOP3.LUT R7, R7, 0xffff, RZ, 0xc0, !PT ;  /* 0x0000ffff07077812 */ /* 0x000fe400078ec0ff */
[----:B------:R-:W-:Y:S02]  /*be60*/  LOP3.LUT R21, R8, 0xffff, RZ, 0xc0, !PT ;  /* 0x0000ffff08157812 */ /* 0x000fe400078ec0ff */
[----:B------:R-:W-:Y:S02]  /*be70*/  LOP3.LUT R8, R9, 0xffff, RZ, 0xc0, !PT ;  /* 0x0000ffff09087812 */ /* 0x000fe400078ec0ff */
[----:B------:R-:W-:Y:S02]  /*be80*/  PRMT R9, R5, 0x3340, R6 ;  /* 0x0000334005097816 */ /* 0x000fe40000000006 */
[----:B------:R-:W-:Y:S02]  /*be90*/  PRMT R20, R7, 0x3340, R0 ;  /* 0x0000334007147816 */ /* 0x000fe40000000000 */
[----:B------:R-:W-:-:S02]  /*bea0*/  SHF.R.U32.HI R7, RZ, 0x8, R29 ;  /* 0x00000008ff077819 */ /* 0x000fc4000001161d */
[----:B------:R-:W-:Y:S02]  /*beb0*/  SHF.R.U32.HI R6, RZ, 0x8, R28 ;  /* 0x00000008ff067819 */ /* 0x000fe4000001161c */
[----:B------:R-:W-:Y:S02]  /*bec0*/  LOP3.LUT R7, R7, 0xffff, RZ, 0xc0, !PT ;  /* 0x0000ffff07077812 */ /* 0x000fe400078ec0ff */
[----:B------:R-:W-:Y:S02]  /*bed0*/  LOP3.LUT R12, R6, 0xffff, RZ, 0xc0, !PT ;  /* 0x0000ffff060c7812 */ /* 0x000fe400078ec0ff */
[----:B------:R-:W-:Y:S02]  /*bee0*/  LOP3.LUT R10, R10, 0xffff, RZ, 0xc0, !PT ;  /* 0x0000ffff0a0a7812 */ /* 0x000fe400078ec0ff */
[----:B------:R-:W-:Y:S02]  /*bef0*/  ISETP.GE.U32.AND P2, PT, R44, 0x7f800000, PT ;  /* 0x7f8000002c00780c */ /* 0x000fe40003f46070 */
[----:B------:R-:W-:-:S02]  /*bf00*/  PRMT R7, R12, 0x3340, R7 ;  /* 0x000033400c077816 */ /* 0x000fc40000000007 */
[----:B------:R-:W-:Y:S02]  /*bf10*/  PRMT R12, R11, 0x4210, R10 ;  /* 0x000042100b0c7816 */ /* 0x000fe4000000000a */
[----:B------:R-:W-:Y:S02]  /*bf20*/  SHF.R.U32.HI R5, RZ, 0x8, R27 ;  /* 0x00000008ff057819 */ /* 0x000fe4000001161b */
[----:B------:R-:W-:Y:S02]  /*bf30*/  SHF.R.U32.HI R11, RZ, 0x6, R46 ;  /* 0x00000006ff0b7819 */ /* 0x000fe4000001162e */
[----:B------:R-:W-:Y:S02]  /*bf40*/  PRMT R21, R21, 0x3340, R8 ;  /* 0x0000334015157816 */ /* 0x000fe40000000008 */
[----:B------:R-:W-:Y:S02]  /*bf50*/  SHF.R.U32.HI R8, RZ, 0x8, R31 ;  /* 0x00000008ff087819 */ /* 0x000fe4000001161f */
[----:B------:R-:W-:-:S02]  /*bf60*/  LOP3.LUT R5, R5, 0xffff, RZ, 0xc0, !PT ;  /* 0x0000ffff05057812 */ /* 0x000fc400078ec0ff */
[----:B------:R-:W-:Y:S02]  /*bf70*/  SGXT.U32 R11, R11, 0x1 ;  /* 0x000000010b0b781a */ /* 0x000fe40000000000 */
[----:B------:R-:W-:Y:S02]  /*bf80*/  LOP3.LUT R8, R8, 0xffff, RZ, 0xc0, !PT ;  /* 0x0000ffff08087812 */ /* 0x000fe400078ec0ff */
[----:B------:R-:W-:Y:S01]  /*bf90*/  PRMT R6, R5, 0x3340, R0 ;  /* 0x0000334005067816 */ /* 0x000fe20000000000 */
[----:B0-----:R-:W-:Y:S01]  /*bfa0*/  IMAD R4, R11, R66, RZ ;  /* 0x000000420b047224 */ /* 0x001fe200078e02ff */
[----:B------:R-:W-:Y:S01]  /*bfb0*/  PRMT R8, R8, 0x3340, R1 ;  /* 0x0000334008087816 */ /* 0x000fe20000000001 */
[----:B------:R-:W-:Y:S01]  /*bfc0*/  @P2 IMAD.MOV.U32 R5, RZ, RZ, 0x7f800000 ;  /* 0x7f800000ff052424 */ /* 0x000fe200078e00ff */
[----:B------:R-:W-:Y:S01]  /*bfd0*/  PRMT R21, R21, 0x5410, R6 ;  /* 0x0000541015157816 */ /* 0x000fe20000000006 */
[----:B------:R-:W-:Y:S01]  /*bfe0*/  IMAD R6, R66, 0x2, R4 ;  /* 0x0000000242067824 */ /* 0x000fe200078e0204 */
[----:B------:R-:W-:Y:S01]  /*bff0*/  LOP3.LUT R18, R18, 0xffff, RZ, 0xc0, !PT ;  /* 0x0000ffff12127812 */ /* 0x000fe200078ec0ff */
[----:B------:R-:W-:Y:S01]  /*c000*/  @P2 FFMA.FTZ R36, R44, R5, +INF ;  /* 0x7f8000002c242423 */ /* 0x000fe20000010005 */
[----:B------:R-:W-:-:S02]  /*c010*/  PRMT R9, R9, 0x5410, R20 ;  /* 0x0000541009097816 */ /* 0x000fc40000000014 */
[----:B------:R-:W-:Y:S01]  /*c020*/  PRMT R27, R7, 0x5410, R8 ;  /* 0x00005410071b7816 */ /* 0x000fe20000000008 */
[----:B------:R-:W-:Y:S01]  /*c030*/  IMAD R8, R66, 0x2, R6 ;  /* 0x0000000242087824 */ /* 0x000fe200078e0206 */
[----:B------:R-:W-:Y:S01]  /*c040*/  FSEL R5, R36, -INF , P1 ;  /* 0xff80000024057808 */ /* 0x000fe20000800000 */
[----:B------:R-:W-:Y:S01]  /*c050*/  IMAD R7, R82, UR5, RZ ;  /* 0x0000000552077c24 */ /* 0x000fe2000f8e02ff */
[----:B------:R-:W-:Y:S01]  /*c060*/  PRMT R25, R9, 0x5210, R18 ;  /* 0x0000521009197816 */ /* 0x000fe20000000012 */
[----:B------:R-:W-:Y:S01]  /*c070*/  IMAD R9, R66, 0x2, R8 ;  /* 0x0000000242097824 */ /* 0x000fe200078e0208 */
[----:B------:R-:W-:Y:S01]  /*c080*/  PRMT R19, R16, 0x5410, R19 ;  /* 0x0000541010137816 */ /* 0x000fe20000000013 */
[----:B------:R-:W-:Y:S01]  /*c090*/  FFMA R0, R5, 0.69314718246459960938, R0 ;  /* 0x3f31721805007823 */ /* 0x000fe20000000000 */
[----:B------:R-:W-:Y:S01]  /*c0a0*/  USHF.R.S32.HI UR5, URZ, 0x1f, UR4 ;  /* 0x0000001fff057899 */ /* 0x000fe20008011404 */
[----:B------:R-:W-:Y:S01]  /*c0b0*/  IMAD R5, R66, 0x2, R9 ;  /* 0x0000000242057824 */ /* 0x000fe200078e0209 */
[----:B------:R-:W-:-:S02]  /*c0c0*/  PRMT R24, R19, 0x5210, R10 ;  /* 0x0000521013187816 */ /* 0x000fc4000000000a */
[----:B------:R-:W-:Y:S02]  /*c0d0*/  F2FP.SATFINITE.E4M3.F32.PACK_AB_MERGE_C R34, R35, R34, RZ ;  /* 0x000000222322723e */ /* 0x000fe400048070ff */
[----:B----4-:R-:W-:Y:S01]  /*c0e0*/  IADD3 R72, P1, P2, R7, UR4, R72 ;  /* 0x0000000407487c10 */ /* 0x010fe2000fa3e048 */
[----:B------:R-:W0:Y:S01]  /*c0f0*/  LDCU UR4, c[0x0][0x3ec] ;  /* 0x00007d80ff0477ac */ /* 0x000e220008000800 */
[----:B------:R-:W-:Y:S01]  /*c100*/  SHF.R.S32.HI R10, RZ, 0x1f, R7 ;  /* 0x0000001fff0a7819 */ /* 0x000fe20000011407 */
[----:B------:R-:W-:Y:S01]  /*c110*/  IMAD R7, R66, 0x2, R5 ;  /* 0x0000000242077824 */ /* 0x000fe200078e0205 */
[----:B------:R-:W-:Y:S02]  /*c120*/  LOP3.LUT R26, R26, 0xffff, RZ, 0xc0, !PT ;  /* 0x0000ffff1a1a7812 */ /* 0x000fe400078ec0ff */
[----:B------:R-:W-:Y:S02]  /*c130*/  LOP3.LUT R34, R34, 0xffff, RZ, 0xc0, !PT ;  /* 0x0000ffff22227812 */ /* 0x000fe400078ec0ff */
[----:B------:R-:W-:Y:S01]  /*c140*/  IADD3.X R78, PT, PT, R10, UR5, R73, P1, P2 ;  /* 0x000000050a4e7c10 */ /* 0x000fe20008fe4449 */
[----:B------:R-:W-:Y:S01]  /*c150*/  IMAD R10, R66, 0x2, R7 ;  /* 0x00000002420a7824 */ /* 0x000fe200078e0207 */
[----:B------:R-:W-:-:S02]  /*c160*/  PRMT R14, R15, 0x4210, R26 ;  /* 0x000042100f0e7816 */ /* 0x000fc4000000001a */
[----:B------:R-:W-:Y:S01]  /*c170*/  PRMT R13, R13, 0x4210, R18 ;  /* 0x000042100d0d7816 */ /* 0x000fe20000000012 */
[----:B------:R-:W-:Y:S01]  /*c180*/  IMAD R29, R66, 0x4, R10 ;  /* 0x00000004421d7824 */ /* 0x000fe200078e020a */
[----:B------:R-:W-:Y:S02]  /*c190*/  PRMT R15, R17, 0x4210, R34 ;  /* 0x00004210110f7816 */ /* 0x000fe40000000022 */
[----:B------:R-:W-:Y:S01]  /*c1a0*/  LEA.HI R11, R46, 0xe, RZ, 0x1a ;  /* 0x0000000e2e0b7811 */ /* 0x000fe200078fd0ff */
[----:B------:R-:W-:Y:S01]  /*c1b0*/  IMAD R31, R66, 0x2, R29 ;  /* 0x00000002421f7824 */ /* 0x000fe200078e021d */
[----:B------:R-:W-:Y:S01]  /*c1c0*/  PRMT R26, R21, 0x5210, R26 ;  /* 0x00005210151a7816 */ /* 0x000fe2000000001a */
[----:B------:R1:W-:Y:S01]  /*c1d0*/  STS.128 [R40], R12 ;  /* 0x0000000c28007388 */ /* 0x0003e20000000c00 */
[----:B------:R-:W-:Y:S01]  /*c1e0*/  PRMT R27, R27, 0x5210, R34 ;  /* 0x000052101b1b7816 */ /* 0x000fe20000000022 */
[-C--:B------:R-:W-:Y:S01]  /*c1f0*/  IMAD R11, R11, R66.reuse, RZ ;  /* 0x000000420b0b7224 */ /* 0x080fe200078e02ff */
[----:B------:R-:W-:Y:S01]  /*c200*/  LEA.HI R17, R46, 0x3e, RZ, 0x1a ;  /* 0x0000003e2e117811 */ /* 0x000fe200078fd0ff */
[----:B------:R-:W-:Y:S01]  /*c210*/  IMAD R33, R66, 0x2, R31 ;  /* 0x0000000242217824 */ /* 0x000fe200078e021f */
[----:B------:R-:W-:Y:S01]  /*c220*/  LOP3.LUT R80, R46, 0x7f, RZ, 0xc0, !PT ;  /* 0x0000007f2e507812 */ /* 0x000fe200078ec0ff */
[----:B------:R2:W-:Y:S01]  /*c230*/  STS.128 [R40+0x400], R24 ;  /* 0x0004001828007388 */ /* 0x0005e20000000c00 */
[----:B0-----:R-:W-:Y:S01]  /*c240*/  UIMAD UR4, UR13, UR4, URZ ;  /* 0x000000040d0472a4 */ /* 0x001fe2000f8e02ff */
[----:B------:R-:W-:Y:S01]  /*c250*/  IMAD R17, R17, R66, RZ ;  /* 0x0000004211117224 */ /* 0x000fe200078e02ff */
[----:B------:R-:W-:-:S02]  /*c260*/  LEA R76, R80, UR14, 0x4 ;  /* 0x0000000e504c7c11 */ /* 0x000fc4000f8e20ff */
[----:B------:R-:W-:Y:S01]  /*c270*/  USHF.L.U32 UR6, UR4, 0x2, URZ ;  /* 0x0000000204067899 */ /* 0x000fe200080006ff */
[----:B------:R-:W-:Y:S01]  /*c280*/  BAR.SYNC.DEFER_BLOCKING 0x0 ;  /* 0x0000000000007b1d */ /* 0x000fe20000010000 */
[-C--:B------:R-:W-:Y:S01]  /*c290*/  IADD3 R74, P1, PT, R17, R72.reuse, RZ ;  /* 0x00000048114a7210 */ /* 0x080fe20007f3e0ff */
[----:B------:R-:W-:Y:S01]  /*c2a0*/  UIMAD.WIDE UR4, UR4, 0x4, URZ ;  /* 0x00000004040478a5 */ /* 0x000fe2000f8e02ff */
[----:B-1----:R-:W-:Y:S02]  /*c2b0*/  LEA.HI R13, R46, 0x1e, RZ, 0x1a ;  /* 0x0000001e2e0d7811 */ /* 0x002fe400078fd0ff */
[----:B------:R-:W-:Y:S02]  /*c2c0*/  IADD3 R12, P2, PT, R4, R72, RZ ;  /* 0x00000048040c7210 */ /* 0x000fe40007f5e0ff */
[----:B------:R-:W-:Y:S01]  /*c2d0*/  LEA.HI R15, R46, 0x2e, RZ, 0x1a ;  /* 0x0000002e2e0f7811 */ /* 0x000fe200078fd0ff */
[----:B------:R-:W-:Y:S01]  /*c2e0*/  IMAD R14, R13, R66, RZ ;  /* 0x000000420d0e7224 */ /* 0x000fe200078e02ff */
[----:B--2---:R-:W-:-:S02]  /*c2f0*/  IADD3 R26, P3, PT, R11, R72, RZ ;  /* 0x000000480b1a7210 */ /* 0x004fc40007f7e0ff */
[-C--:B------:R-:W-:Y:S01]  /*c300*/  LEA.HI.X.SX32 R13, R4, R78.reuse, 0x1, P2 ;  /* 0x0000004e040d7211 */ /* 0x080fe200010f0eff */
[----:B------:R-:W-:Y:S01]  /*c310*/  IMAD R4, R66, 0x2, R33 ;  /* 0x0000000242047824 */ /* 0x000fe200078e0221 */
[----:B------:R-:W-:Y:S01]  /*c320*/  LEA.HI.X.SX32 R27, R11, R78, 0x1, P3 ;  /* 0x0000004e0b1b7211 */ /* 0x000fe200018f0eff */
[----:B------:R-:W-:Y:S01]  /*c330*/  IMAD R15, R15, R66, RZ ;  /* 0x000000420f0f7224 */ /* 0x000fe200078e02ff */
[----:B------:R-:W-:Y:S01]  /*c340*/  IADD3 R16, P3, PT, R8, R72, RZ ;  /* 0x0000004808107210 */ /* 0x000fe20007f7e0ff */
[----:B------:R-:W-:Y:S01]  /*c350*/  IMAD R11, R66, 0x2, R4 ;  /* 0x00000002420b7824 */ /* 0x000fe200078e0204 */
[-C--:B------:R-:W-:Y:S02]  /*c360*/  LEA.HI.X.SX32 R75, R17, R78.reuse, 0x1, P1 ;  /* 0x0000004e114b7211 */ /* 0x080fe400008f0eff */
[----:B------:R-:W-:Y:S01]  /*c370*/  LEA.HI.X.SX32 R17, R8, R78, 0x1, P3 ;  /* 0x0000004e08117211 */ /* 0x000fe200018f0eff */
[----:B------:R-:W-:Y:S01]  /*c380*/  IMAD R39, R66, 0x2, R11 ;  /* 0x0000000242277824 */ /* 0x000fe200078e020b */
[----:B------:R-:W-:-:S02]  /*c390*/  IADD3 R18, P1, PT, R9, R72, RZ ;  /* 0x0000004809127210 */ /* 0x000fc40007f3e0ff */
[----:B------:R-:W-:Y:S01]  /*c3a0*/  IADD3 R42, P4, PT, R14, R72, RZ ;  /* 0x000000480e2a7210 */ /* 0x000fe20007f9e0ff */
[C---:B------:R-:W-:Y:S01]  /*c3b0*/  IMAD R8, R66.reuse, 0x2, R39 ;  /* 0x0000000242087824 */ /* 0x040fe200078e0227 */
[----:B------:R-:W-:Y:S02]  /*c3c0*/  LEA.HI.X.SX32 R19, R9, R78, 0x1, P1 ;  /* 0x0000004e09137211 */ /* 0x000fe400008f0eff */
[----:B------:R-:W-:Y:S01]  /*c3d0*/  IADD3 R58, P5, PT, R15, R72, RZ ;  /* 0x000000480f3a7210 */ /* 0x000fe20007fbe0ff */
[----:B------:R-:W-:Y:S01]  /*c3e0*/  IMAD R9, R66, 0x4, R8 ;  /* 0x0000000442097824 */ /* 0x000fe200078e0208 */
[----:B------:R-:W-:Y:S02]  /*c3f0*/  LEA.HI.X.SX32 R43, R14, R78, 0x1, P4 ;  /* 0x0000004e0e2b7211 */ /* 0x000fe400020f0eff */
[-C--:B------:R-:W-:Y:S01]  /*c400*/  IADD3 R14, P2, PT, R6, R72.reuse, RZ ;  /* 0x00000048060e7210 */ /* 0x080fe20007f5e0ff */
[----:B------:R-:W-:Y:S01]  /*c410*/  IMAD R47, R66, 0x2, R9 ;  /* 0x00000002422f7824 */ /* 0x000fe200078e0209 */
[----:B------:R-:W-:-:S02]  /*c420*/  IADD3 R24, P1, PT, R10, R72, RZ ;  /* 0x000000480a187210 */ /* 0x000fc40007f3e0ff */
[----:B------:R-:W-:Y:S02]  /*c430*/  IADD3 R22, P3, PT, R7, R72, RZ ;  /* 0x0000004807167210 */ /* 0x000fe40007f7e0ff */
[-C--:B------:R-:W-:Y:S02]  /*c440*/  LEA.HI.X.SX32 R59, R15, R78.reuse, 0x1, P5 ;  /* 0x0000004e0f3b7211 */ /* 0x080fe400028f0eff */
[-C--:B------:R-:W-:Y:S02]  /*c450*/  LEA.HI.X.SX32 R15, R6, R78.reuse, 0x1, P2 ;  /* 0x0000004e060f7211 */ /* 0x080fe400010f0eff */
[----:B------:R-:W-:Y:S01]  /*c460*/  LEA.HI.X.SX32 R25, R10, R78, 0x1, P1 ;  /* 0x0000004e0a197211 */ /* 0x000fe200008f0eff */
[C---:B------:R-:W-:Y:S01]  /*c470*/  IMAD R10, R66.reuse, 0x2, R47 ;  /* 0x00000002420a7824 */ /* 0x040fe200078e022f */
[----:B------:R-:W-:Y:S02]  /*c480*/  IADD3 R20, P2, PT, R5, R72, RZ ;  /* 0x0000004805147210 */ /* 0x000fe40007f5e0ff */
[----:B------:R-:W-:Y:S01]  /*c490*/  LEA.HI.X.SX32 R23, R7, R78, 0x1, P3 ;  /* 0x0000004e07177211 */ /* 0x000fe200018f0eff */
[----:B------:R-:W-:Y:S01]  /*c4a0*/  IMAD R51, R66, 0x2, R10 ;  /* 0x0000000242337824 */ /* 0x000fe200078e020a */
[----:B------:R-:W-:-:S02]  /*c4b0*/  IADD3 R30, P3, PT, R31, R72, RZ ;  /* 0x000000481f1e7210 */ /* 0x000fc40007f7e0ff */
[----:B------:R-:W-:Y:S01]  /*c4c0*/  LEA.HI.X.SX32 R21, R5, R78, 0x1, P2 ;  /* 0x0000004e05157211 */ /* 0x000fe200010f0eff */
[----:B------:R-:W-:Y:S01]  /*c4d0*/  IMAD R53, R66, 0x2, R51 ;  /* 0x0000000242357824 */ /* 0x000fe200078e0233 */
[----:B------:R-:W-:Y:S02]  /*c4e0*/  IADD3 R28, P2, PT, R29, R72, RZ ;  /* 0x000000481d1c7210 */ /* 0x000fe40007f5e0ff */
[----:B------:R-:W-:Y:S02]  /*c4f0*/  LEA.HI.X.SX32 R31, R31, R78, 0x1, P3 ;  /* 0x0000004e1f1f7211 */ /* 0x000fe400018f0eff */
[----:B------:R-:W-:Y:S02]  /*c500*/  IADD3 R36, P3, PT, R11, R72, RZ ;  /* 0x000000480b247210 */ /* 0x000fe40007f7e0ff */
[----:B------:R-:W-:Y:S02]  /*c510*/  LEA.HI.X.SX32 R29, R29, R78, 0x1, P2 ;  /* 0x0000004e1d1d7211 */ /* 0x000fe400010f0eff */
[----:B------:R-:W-:-:S02]  /*c520*/  IADD3 R34, P2, PT, R4, R72, RZ ;  /* 0x0000004804227210 */ /* 0x000fc40007f5e0ff */
[-C--:B------:R-:W-:Y:S01]  /*c530*/  LEA.HI.X.SX32 R37, R11, R78.reuse, 0x1, P3 ;  /* 0x0000004e0b257211 */ /* 0x080fe200018f0eff */
[----:B------:R-:W-:Y:S01]  /*c540*/  IMAD R11, R66, 0x2, R53 ;  /* 0x00000002420b7824 */ /* 0x000fe200078e0235 */
[----:B------:R-:W-:Y:S02]  /*c550*/  LEA.HI.X.SX32 R35, R4, R78, 0x1, P2 ;  /* 0x0000004e04237211 */ /* 0x000fe400010f0eff */
[-C--:B------:R-:W-:Y:S01]  /*c560*/  IADD3 R40, P2, PT, R8, R72.reuse, RZ ;  /* 0x0000004808287210 */ /* 0x080fe20007f5e0ff */
[----:B------:R-:W-:Y:S01]  /*c570*/  IMAD R57, R66, 0x2, R11 ;  /* 0x0000000242397824 */ /* 0x000fe200078e020b */
[-C--:B------:R-:W-:Y:S01]  /*c580*/  IADD3 R32, P1, PT, R33, R72.reuse, RZ ;  /* 0x0000004821207210 */ /* 0x080fe20007f3e0ff */
[----:B------:R-:W0:Y:S01]  /*c590*/  LDS.128 R4, [R76] ;  /* 0x000000004c047984 */ /* 0x000e220000000c00 */
[----:B------:R-:W-:Y:S02]  /*c5a0*/  IADD3 R44, P3, PT, R9, R72, RZ ;  /* 0x00000048092c7210 */ /* 0x000fe40007f7e0ff */
[-C--:B------:R-:W-:Y:S01]  /*c5b0*/  LEA.HI.X.SX32 R41, R8, R78.reuse, 0x1, P2 ;  /* 0x0000004e08297211 */ /* 0x080fe200010f0eff */
[----:B------:R-:W-:Y:S01]  /*c5c0*/  IMAD R8, R66, 0x4, R57 ;  /* 0x0000000442087824 */ /* 0x000fe200078e0239 */
[----:B------:R-:W-:-:S02]  /*c5d0*/  LEA.HI.X.SX32 R33, R33, R78, 0x1, P1 ;  /* 0x0000004e21217211 */ /* 0x000fc400008f0eff */
[----:B------:R-:W-:Y:S01]  /*c5e0*/  LEA.HI.X.SX32 R45, R9, R78, 0x1, P3 ;  /* 0x0000004e092d7211 */ /* 0x000fe200018f0eff */
[----:B------:R-:W-:Y:S01]  /*c5f0*/  IMAD R9, R66, 0x2, R8 ;  /* 0x0000000242097824 */ /* 0x000fe200078e0208 */
[CC--:B------:R-:W-:Y:S02]  /*c600*/  IADD3 R48, P2, PT, R10.reuse, R72.reuse, RZ ;  /* 0x000000480a307210 */ /* 0x0c0fe40007f5e0ff */
[C---:B------:R-:W-:Y:S02]  /*c610*/  IADD3 R38, P1, PT, R39.reuse, R72, RZ ;  /* 0x0000004827267210 */ /* 0x040fe40007f3e0ff */
[-C--:B------:R-:W-:Y:S01]  /*c620*/  LEA.HI.X.SX32 R49, R10, R78.reuse, 0x1, P2 ;  /* 0x0000004e0a317211 */ /* 0x080fe200010f0eff */
[C---:B------:R-:W-:Y:S01]  /*c630*/  IMAD R10, R66.reuse, 0x2, R9 ;  /* 0x00000002420a7824 */ /* 0x040fe200078e0209 */
[----:B------:R-:W-:Y:S02]  /*c640*/  LEA.HI.X.SX32 R39, R39, R78, 0x1, P1 ;  /* 0x0000004e27277211 */ /* 0x000fe400008f0eff */
[-C--:B------:R-:W-:Y:S01]  /*c650*/  IADD3 R46, P1, PT, R47, R72.reuse, RZ ;  /* 0x000000482f2e7210 */ /* 0x080fe20007f3e0ff */
[----:B------:R-:W-:Y:S01]  /*c660*/  IMAD R67, R66, 0x2, R10 ;  /* 0x0000000242437824 */ /* 0x000fe200078e020a */
[----:B------:R-:W-:-:S02]  /*c670*/  IADD3 R54, P2, PT, R11, R72, RZ ;  /* 0x000000480b367210 */ /* 0x000fc40007f5e0ff */
[----:B------:R-:W-:Y:S02]  /*c680*/  IADD3 R50, P3, PT, R51, R72, RZ ;  /* 0x0000004833327210 */ /* 0x000fe40007f7e0ff */
[----:B------:R-:W-:Y:S02]  /*c690*/  LEA.HI.X.SX32 R47, R47, R78, 0x1, P1 ;  /* 0x0000004e2f2f7211 */ /* 0x000fe400008f0eff */
[----:B------:R-:W-:Y:S02]  /*c6a0*/  IADD3 R52, P1, PT, R53, R72, RZ ;  /* 0x0000004835347210 */ /* 0x000fe40007f3e0ff */
[-C--:B------:R-:W-:Y:S01]  /*c6b0*/  LEA.HI.X.SX32 R55, R11, R78.reuse, 0x1, P2 ;  /* 0x0000004e0b377211 */ /* 0x080fe200010f0eff */
[C---:B------:R-:W-:Y:S01]  /*c6c0*/  IMAD R11, R66.reuse, 0x2, R67 ;  /* 0x00000002420b7824 */ /* 0x040fe200078e0243 */
[----:B------:R-:W-:Y:S02]  /*c6d0*/  LEA.HI.X.SX32 R51, R51, R78, 0x1, P3 ;  /* 0x0000004e33337211 */ /* 0x000fe400018f0eff */
[----:B------:R-:W-:Y:S01]  /*c6e0*/  IADD3 R56, P3, PT, R57, R72, RZ ;  /* 0x0000004839387210 */ /* 0x000fe20007f7e0ff */
[----:B------:R-:W-:Y:S01]  /*c6f0*/  IMAD R71, R66, 0x2, R11 ;  /* 0x0000000242477824 */ /* 0x000fe200078e020b */
[----:B------:R-:W-:-:S02]  /*c700*/  LEA.HI.X.SX32 R53, R53, R78, 0x1, P1 ;  /* 0x0000004e35357211 */ /* 0x000fc400008f0eff */
[----:B------:R-:W-:Y:S02]  /*c710*/  IADD3 R60, P1, PT, R8, R72, RZ ;  /* 0x00000048083c7210 */ /* 0x000fe40007f3e0ff */
[----:B------:R-:W-:Y:S02]  /*c720*/  LEA.HI.X.SX32 R57, R57, R78, 0x1, P3 ;  /* 0x0000004e39397211 */ /* 0x000fe400018f0eff */
[CC--:B------:R-:W-:Y:S02]  /*c730*/  IADD3 R62, P2, PT, R9.reuse, R72.reuse, RZ ;  /* 0x00000048093e7210 */ /* 0x0c0fe40007f5e0ff */
[----:B------:R-:W-:Y:S02]  /*c740*/  IADD3 R64, P3, PT, R10, R72, RZ ;  /* 0x000000480a407210 */ /* 0x000fe40007f7e0ff */
[-C--:B------:R-:W-:Y:S01]  /*c750*/  LEA.HI.X.SX32 R61, R8, R78.reuse, 0x1, P1 ;  /* 0x0000004e083d7211 */ /* 0x080fe200008f0eff */
[----:B------:R-:W-:Y:S01]  /*c760*/  IMAD R8, R66, 0x2, R71 ;  /* 0x0000000242087824 */ /* 0x000fe200078e0247 */
[----:B------:R-:W-:-:S02]  /*c770*/  LEA.HI.X.SX32 R63, R9, R78, 0x1, P2 ;  /* 0x0000004e093f7211 */ /* 0x000fc400010f0eff */
[----:B------:R-:W-:Y:S02]  /*c780*/  LEA.HI.X.SX32 R65, R10, R78, 0x1, P3 ;  /* 0x0000004e0a417211 */ /* 0x000fe400018f0eff */
[-C--:B------:R-:W-:Y:S02]  /*c790*/  IADD3 R66, P1, PT, R67, R72.reuse, RZ ;  /* 0x0000004843427210 */ /* 0x080fe40007f3e0ff */
[-C--:B------:R-:W-:Y:S02]  /*c7a0*/  IADD3 R68, P2, PT, R11, R72.reuse, RZ ;  /* 0x000000480b447210 */ /* 0x080fe40007f5e0ff */
[-C--:B------:R-:W-:Y:S02]  /*c7b0*/  IADD3 R70, P3, PT, R71, R72.reuse, RZ ;  /* 0x0000004847467210 */ /* 0x080fe40007f7e0ff */
[----:B------:R-:W-:Y:S02]  /*c7c0*/  IADD3 R72, P4, PT, R8, R72, RZ ;  /* 0x0000004808487210 */ /* 0x000fe40007f9e0ff */
[----:B------:R-:W-:-:S02]  /*c7d0*/  LEA.HI.X.SX32 R69, R11, R78, 0x1, P2 ;  /* 0x0000004e0b457211 */ /* 0x000fc400010f0eff */
[----:B------:R-:W-:Y:S02]  /*c7e0*/  LEA.HI.X.SX32 R73, R8, R78, 0x1, P4 ;  /* 0x0000004e08497211 */ /* 0x000fe400020f0eff */
[----:B------:R-:W1:Y:S01]  /*c7f0*/  LDS.128 R8, [R76+0x800] ;  /* 0x000800004c087984 */ /* 0x000e620000000c00 */
[C---:B0-----:R-:W-:Y:S02]  /*c800*/  PRMT R103, R4.reuse, 0x7770, RZ ;  /* 0x0000777004677816 */ /* 0x041fe400000000ff */
[C---:B------:R-:W-:Y:S02]  /*c810*/  PRMT R101, R4.reuse, 0x7771, RZ ;  /* 0x0000777104657816 */ /* 0x040fe400000000ff */
[C---:B------:R-:W-:Y:S01]  /*c820*/  PRMT R99, R4.reuse, 0x7772, RZ ;  /* 0x0000777204637816 */ /* 0x040fe200000000ff */
[----:B------:R-:W-:Y:S01]  /*c830*/  STG.E.U8 desc[UR28][R12.64], R103 ;  /* 0x000000670c007986 */ /* 0x000fe2000c10111c */
[----:B------:R-:W-:Y:S01]  /*c840*/  PRMT R97, R4, 0x7773, RZ ;  /* 0x0000777304617816 */ /* 0x000fe200000000ff */
[----:B------:R-:W-:Y:S01]  /*c850*/  IMAD.HI R4, R82, 0x4, RZ ;  /* 0x0000000452047827 */ /* 0x000fe200078e02ff */
[C---:B------:R-:W-:Y:S01]  /*c860*/  PRMT R95, R5.reuse, 0x7770, RZ ;  /* 0x00007770055f7816 */ /* 0x040fe200000000ff */
[----:B------:R-:W-:Y:S01]  /*c870*/  STG.E.U8 desc[UR28][R14.64], R101 ;  /* 0x000000650e007986 */ /* 0x000fe2000c10111c */
[----:B------:R-:W-:-:S02]  /*c880*/  PRMT R93, R5, 0x7771, RZ ;  /* 0x00007771055d7816 */ /* 0x000fc400000000ff */
[C---:B------:R-:W-:Y:S01]  /*c890*/  PRMT R91, R5.reuse, 0x7772, RZ ;  /* 0x00007772055b7816 */ /* 0x040fe200000000ff */
[----:B------:R-:W-:Y:S01]  /*c8a0*/  STG.E.U8 desc[UR28][R16.64], R99 ;  /* 0x0000006310007986 */ /* 0x000fe2000c10111c */
[----:B------:R-:W-:Y:S02]  /*c8b0*/  PRMT R89, R5, 0x7773, RZ ;  /* 0x0000777305597816 */ /* 0x000fe400000000ff */
[C---:B------:R-:W-:Y:S01]  /*c8c0*/  PRMT R87, R6.reuse, 0x7770, RZ ;  /* 0x0000777006577816 */ /* 0x040fe200000000ff */
[----:B------:R-:W-:Y:S01]  /*c8d0*/  STG.E.U8 desc[UR28][R18.64], R97 ;  /* 0x0000006112007986 */ /* 0x000fe2000c10111c */
[C---:B------:R-:W-:Y:S02]  /*c8e0*/  PRMT R85, R6.reuse, 0x7771, RZ ;  /* 0x0000777106557816 */ /* 0x040fe400000000ff */
[C---:B------:R-:W-:Y:S01]  /*c8f0*/  PRMT R83, R6.reuse, 0x7772, RZ ;  /* 0x0000777206537816 */ /* 0x040fe200000000ff */
[----:B------:R-:W-:Y:S01]  /*c900*/  STG.E.U8 desc[UR28][R20.64], R95 ;  /* 0x0000005f14007986 */ /* 0x000fe2000c10111c */
[----:B------:R-:W-:-:S02]  /*c910*/  PRMT R81, R6, 0x7773, RZ ;  /* 0x0000777306517816 */ /* 0x000fc400000000ff */
[C---:B------:R-:W-:Y:S01]  /*c920*/  PRMT R5, R7.reuse, 0x7773, RZ ;  /* 0x0000777307057816 */ /* 0x040fe200000000ff */
[----:B------:R1:W-:Y:S01]  /*c930*/  STG.E.U8 desc[UR28][R22.64], R93 ;  /* 0x0000005d16007986 */ /* 0x0003e2000c10111c */
[C---:B------:R-:W-:Y:S02]  /*c940*/  PRMT R77, R7.reuse, 0x7772, RZ ;  /* 0x00007772074d7816 */ /* 0x040fe400000000ff */
[C---:B------:R-:W-:Y:S01]  /*c950*/  PRMT R79, R7.reuse, 0x7771, RZ ;  /* 0x00007771074f7816 */ /* 0x040fe200000000ff */
[----:B------:R0:W-:Y:S01]  /*c960*/  STG.E.U8 desc[UR28][R24.64], R91 ;  /* 0x0000005b18007986 */ /* 0x0001e2000c10111c */
[----:B------:R-:W-:Y:S02]  /*c970*/  PRMT R7, R7, 0x7770, RZ ;  /* 0x0000777007077816 */ /* 0x000fe400000000ff */
[-C--:B------:R-:W-:Y:S01]  /*c980*/  LEA.HI.X.SX32 R67, R67, R78.reuse, 0x1, P1 ;  /* 0x0000004e43437211 */ /* 0x080fe200008f0eff */
[----:B------:R2:W-:Y:S01]  /*c990*/  STG.E.U8 desc[UR28][R26.64], R89 ;  /* 0x000000591a007986 */ /* 0x0005e2000c10111c */
[----:B------:R-:W-:-:S02]  /*c9a0*/  LEA.HI.X.SX32 R71, R71, R78, 0x1, P3 ;  /* 0x0000004e47477211 */ /* 0x000fc400018f0eff */
[----:B------:R-:W-:Y:S01]  /*c9b0*/  LOP3.LUT R6, R2, 0xf0, RZ, 0xc0, !PT ;  /* 0x000000f002067812 */ /* 0x000fe200078ec0ff */
[----:B------:R3:W-:Y:S01]  /*c9c0*/  STG.E.U8 desc[UR28][R28.64], R87 ;  /* 0x000000571c007986 */ /* 0x0007e2000c10111c */
[----:B------:R-:W-:Y:S02]  /*c9d0*/  ISETP.GE.U32.AND P1, PT, R80, 0x40, PT ;  /* 0x000000405000780c */ /* 0x000fe40003f26070 */
[C---:B-1----:R-:W-:Y:S01]  /*c9e0*/  PRMT R93, R8.reuse, 0x7773, RZ ;  /* 0x00007773085d7816 */ /* 0x042fe200000000ff */
[----:B------:R-:W-:Y:S01]  /*c9f0*/  STG.E.U8 desc[UR28][R30.64], R85 ;  /* 0x000000551e007986 */ /* 0x000fe2000c10111c */
[C---:B0-----:R-:W-:Y:S02]  /*ca00*/  PRMT R91, R8.reuse, 0x7772, RZ ;  /* 0x00007772085b7816 */ /* 0x041fe400000000ff */
[----:B------:R-:W-:Y:S01]  /*ca10*/  PRMT R25, R9, 0x7771, RZ ;  /* 0x0000777109197816 */ /* 0x000fe200000000ff */
[----:B------:R-:W-:Y:S01]  /*ca20*/  STG.E.U8 desc[UR28][R32.64], R83 ;  /* 0x0000005320007986 */ /* 0x000fe2000c10111c */
[----:B--2---:R-:W-:-:S02]  /*ca30*/  PRMT R89, R8, 0x7771, RZ ;  /* 0x0000777108597816 */ /* 0x004fc400000000ff */
[C---:B------:R-:W-:Y:S01]  /*ca40*/  PRMT R27, R9.reuse, 0x7770, RZ ;  /* 0x00007770091b7816 */ /* 0x040fe200000000ff */
[----:B------:R-:W-:Y:S01]  /*ca50*/  STG.E.U8 desc[UR28][R34.64], R81 ;  /* 0x0000005122007986 */ /* 0x000fe2000c10111c */
[----:B---3--:R-:W-:Y:S02]  /*ca60*/  PRMT R29, R8, 0x7770, RZ ;  /* 0x00007770081d7816 */ /* 0x008fe400000000ff */
[C---:B------:R-:W-:Y:S01]  /*ca70*/  PRMT R23, R9.reuse, 0x7772, RZ ;  /* 0x0000777209177816 */ /* 0x040fe200000000ff */
[----:B------:R0:W-:Y:S01]  /*ca80*/  STG.E.U8 desc[UR28][R36.64], R7 ;  /* 0x0000000724007986 */ /* 0x0001e2000c10111c */
[----:B------:R-:W-:Y:S02]  /*ca90*/  PRMT R21, R9, 0x7773, RZ ;  /* 0x0000777309157816 */ /* 0x000fe400000000ff */
[C---:B------:R-:W-:Y:S01]  /*caa0*/  PRMT R19, R10.reuse, 0x7770, RZ ;  /* 0x000077700a137816 */ /* 0x040fe200000000ff */
[----:B------:R-:W-:Y:S01]  /*cab0*/  STG.E.U8 desc[UR28][R38.64], R79 ;  /* 0x0000004f26007986 */ /* 0x000fe2000c10111c */
[----:B------:R-:W-:-:S02]  /*cac0*/  PRMT R17, R10, 0x7771, RZ ;  /* 0x000077710a117816 */ /* 0x000fc400000000ff */
[C---:B------:R-:W-:Y:S01]  /*cad0*/  PRMT R15, R10.reuse, 0x7772, RZ ;  /* 0x000077720a0f7816 */ /* 0x040fe200000000ff */
[----:B------:R-:W-:Y:S01]  /*cae0*/  STG.E.U8 desc[UR28][R40.64], R77 ;  /* 0x0000004d28007986 */ /* 0x000fe2000c10111c */
[----:B------:R-:W-:Y:S02]  /*caf0*/  PRMT R13, R10, 0x7773, RZ ;  /* 0x000077730a0d7816 */ /* 0x000fe400000000ff */
[C---:B------:R-:W-:Y:S01]  /*cb00*/  PRMT R9, R11.reuse, 0x7771, RZ ;  /* 0x000077710b097816 */ /* 0x040fe200000000ff */
[----:B------:R1:W-:Y:S01]  /*cb10*/  STG.E.U8 desc[UR28][R42.64], R5 ;  /* 0x000000052a007986 */ /* 0x0003e2000c10111c */
[----:B0-----:R-:W-:-:S03]  /*cb20*/  PRMT R7, R11, 0x7772, RZ ;  /* 0x000077720b077816 */ /* 0x001fc600000000ff */
[----:B------:R-:W-:Y:S04]  /*cb30*/  STG.E.U8 desc[UR28][R44.64], R29 ;  /* 0x0000001d2c007986 */ /* 0x000fe8000c10111c */
[----:B------:R-:W-:Y:S04]  /*cb40*/  STG.E.U8 desc[UR28][R46.64], R89 ;  /* 0x000000592e007986 */ /* 0x000fe8000c10111c */
[----:B------:R-:W-:Y:S01]  /*cb50*/  STG.E.U8 desc[UR28][R48.64], R91 ;  /* 0x0000005b30007986 */ /* 0x000fe2000c10111c */
[C---:B-1----:R-:W-:Y:S02]  /*cb60*/  PRMT R5, R11.reuse, 0x7773, RZ ;  /* 0x000077730b057816 */ /* 0x042fe400000000ff */
[----:B------:R-:W-:Y:S01]  /*cb70*/  PRMT R11, R11, 0x7770, RZ ;  /* 0x000077700b0b7816 */ /* 0x000fe200000000ff */
[----:B------:R-:W-:Y:S04]  /*cb80*/  STG.E.U8 desc[UR28][R50.64], R93 ;  /* 0x0000005d32007986 */ /* 0x000fe8000c10111c */
        /* <DEDUP_REMOVED lines=8> */
[----:B------:R0:W-:Y:S04]  /*cc10*/  STG.E.U8 desc[UR28][R68.64], R11 ;  /* 0x0000000b44007986 */ /* 0x0001e8000c10111c */
[----:B------:R-:W-:Y:S04]  /*cc20*/  STG.E.U8 desc[UR28][R70.64], R9 ;  /* 0x0000000946007986 */ /* 0x000fe8000c10111c */
[----:B------:R1:W-:Y:S04]  /*cc30*/  STG.E.U8 desc[UR28][R72.64], R7 ;  /* 0x0000000748007986 */ /* 0x0003e8000c10111c */
[----:B------:R-:W-:Y:S01]  /*cc40*/  STG.E.U8 desc[UR28][R74.64], R5 ;  /* 0x000000054a007986 */ /* 0x000fe2000c10111c */
[----:B0-----:R-:W0:Y:S08]  /*cc50*/  LDC.64 R10, c[0x0][0x3a0] ;  /* 0x0000e800ff0a7b82 */ /* 0x001e300000000a00 */
[----:B------:R-:W-:Y:S01]  /*cc60*/  BAR.SYNC.DEFER_BLOCKING 0x0 ;  /* 0x0000000000007b1d */ /* 0x000fe20000010000 */
[----:B-1----:R-:W-:-:S05]  /*cc70*/  IMAD.SHL.U32 R7, R82, 0x4, RZ ;  /* 0x0000000452077824 */ /* 0x002fca00078e00ff */
[----:B0-----:R-:W-:Y:S01]  /*cc80*/  IADD3 R2, P2, P3, R7, UR6, R10 ;  /* 0x0000000607027c10 */ /* 0x001fe2000fb5e00a */
[----:B------:R0:W-:Y:S01]  /*cc90*/  STSM.16.M88 [R3], R0 ;  /* 0x0000000003007844 */ /* 0x0001e20000000000 */
[----:B------:R-:W-:Y:S02]  /*cca0*/  BAR.SYNC.DEFER_BLOCKING 0x0 ;  /* 0x0000000000007b1d */ /* 0x000fe40000010000 */
[----:B0-----:R-:W-:-:S04]  /*ccb0*/  IADD3.X R3, PT, PT, R4, UR5, R11, P2, P3 ;  /* 0x0000000504037c10 */ /* 0x001fc800097e640b */
[----:B------:R-:W0:Y:S04]  /*ccc0*/  LDSM.16.M88 R15, [R6+UR14] ;  /* 0x0000000e060f783b */ /* 0x000e280008000000 */
[----:B0-----:R0:W-:Y:S01]  /*ccd0*/  @!P1 STG.E desc[UR28][R2.64], R15 ;  /* 0x0000000f02009986 */ /* 0x0011e2000c10191c */
[----:B------:R-:W-:Y:S06]  /*cce0*/  BAR.SYNC.DEFER_BLOCKING 0x0 ;  /* 0x0000000000007b1d */ /* 0x000fec0000010000 */
[----:B------:R-:W-:Y:S05]  /*ccf0*/  @P0 BRA `(.L_x_19) ;  /* 0x0000000000a00947 */ /* 0x000fea0003800000 */
[----:B------:R-:W1:Y:S01]  /*cd00*/  S2UR UR5, SR_CgaCtaId ;  /* 0x00000000000579c3 */ /* 0x000e620000008800 */
[----:B------:R-:W-:Y:S01]  /*cd10*/  NOP ;  /* 0x0000000000007918 */ /* 0x000fe20000000000 */
[----:B------:R-:W-:Y:S01]  /*cd20*/  UMOV UR4, 0x50 ;  /* 0x0000005000047882 */ /* 0x000fe20000000000 */
[----:B------:R-:W-:Y:S02]  /*cd30*/  IMAD.U32 R0, RZ, RZ, UR12 ;  /* 0x0000000cff007e24 */ /* 0x000fe4000f8e00ff */
[----:B0-----:R-:W-:Y:S02]  /*cd40*/  IMAD.MOV.U32 R3, RZ, RZ, 0xf ;  /* 0x0000000fff037424 */ /* 0x001fe400078e00ff */
[----:B------:R-:W-:Y:S01]  /*cd50*/  IMAD.MOV.U32 R7, RZ, RZ, 0x1 ;  /* 0x00000001ff077424 */ /* 0x000fe200078e00ff */
[----:B------:R-:W-:-:S04]  /*cd60*/  LOP3.LUT R0, R0, 0xffff, RZ, 0xc0, !PT ;  /* 0x0000ffff00007812 */ /* 0x000fc800078ec0ff */
[----:B------:R-:W-:-:S05]  /*cd70*/  SHF.R.U32.HI R0, RZ, 0x5, R0 ;  /* 0x00000005ff007819 */ /* 0x000fca0000011600 */
[----:B------:R-:W-:Y:S01]  /*cd80*/  VIADD R2, R0, 0x10 ;  /* 0x0000001000027836 */ /* 0x000fe20000000000 */
[----:B------:R-:W-:Y:S01]  /*cd90*/  SHF.L.U32 R0, R3, R0, RZ ;  /* 0x0000000003007219 */ /* 0x000fe200000006ff */
[----:B-1----:R-:W-:-:S03]  /*cda0*/  ULEA UR6, UR5, UR4, 0x18 ;  /* 0x0000000405067291 */ /* 0x002fc6000f8ec0ff */
[----:B------:R-:W-:-:S04]  /*cdb0*/  SHF.L.U32 R3, R7, R2, RZ ;  /* 0x0000000207037219 */ /* 0x000fc800000006ff */
[----:B------:R-:W-:Y:S02]  /*cdc0*/  LOP3.LUT R0, R3, R0, RZ, 0xfc, !PT ;  /* 0x0000000003007212 */ /* 0x000fe400078efcff */
[----:B------:R-:W0:Y:S02]  /*cdd0*/  LDS R5, [UR6] ;  /* 0x00000006ff057984 */ /* 0x000e240008000800 */
[C---:B------:R-:W-:Y:S02]  /*cde0*/  LOP3.LUT R2, R0.reuse, 0xffff, RZ, 0xc0, !PT ;  /* 0x0000ffff00027812 */ /* 0x040fe400078ec0ff */
[----:B0-----:R-:W-:-:S04]  /*cdf0*/  LOP3.LUT R3, R0, 0xffff, R5, 0x80, !PT ;  /* 0x0000ffff00037812 */ /* 0x001fc800078e8005 */
[----:B------:R-:W-:-:S13]  /*ce00*/  ISETP.NE.AND P0, PT, R3, R2, PT ;  /* 0x000000020300720c */ /* 0x000fda0003f05270 */
[----:B------:R-:W-:Y:S05]  /*ce10*/  @P0 BRA `(.L_x_20) ;  /* 0x0000000000500947 */ /* 0x000fea0003800000 */
[----:B------:R-:W-:Y:S02]  /*ce20*/  SHF.R.U32.HI R5, RZ, 0x10, R5 ;  /* 0x00000010ff057819 */ /* 0x000fe40000011605 */
[----:B------:R-:W-:-:S04]  /*ce30*/  SHF.R.U32.HI R2, RZ, 0x10, R0 ;  /* 0x00000010ff027819 */ /* 0x000fc80000011600 */
[----:B------:R-:W-:-:S04]  /*ce40*/  LOP3.LUT R5, R5, R2, RZ, 0xc0, !PT ;  /* 0x0000000205057212 */ /* 0x000fc800078ec0ff */
[----:B------:R-:W-:-:S13]  /*ce50*/  ISETP.NE.AND P0, PT, R5, R2, PT ;  /* 0x000000020500720c */ /* 0x000fda0003f05270 */
[----:B------:R-:W-:Y:S05]  /*ce60*/  @P0 BRA `(.L_x_21) ;  /* 0x0000000000300947 */ /* 0x000fea0003800000 */
[----:B------:R-:W-:Y:S01]  /*ce70*/  R2UR UR4, R0 ;  /* 0x00000000000472ca */ /* 0x000fe200000e0000 */
[----:B------:R-:W-:Y:S01]  /*ce80*/  VOTEU.ANY UR5, UPT, PT ;  /* 0x0000000000057886 */ /* 0x000fe200038e0100 */
[----:B------:R-:W0:Y:S01]  /*ce90*/  S2R R0, SR_LANEID ;  /* 0x0000000000007919 */ /* 0x000e220000000000 */
[----:B------:R-:W-:-:S10]  /*cea0*/  UFLO.U32 UR5, UR5 ;  /* 0x00000005000572bd */ /* 0x000fd400080e0000 */
[----:B------:R-:W-:-:S06]  /*ceb0*/  ULOP3.LUT UR4, URZ, UR4, URZ, 0x33, !UPT ;  /* 0x00000004ff047292 */ /* 0x000fcc000f8e33ff */
[----:B------:R-:W-:-:S04]  /*cec0*/  IMAD.U32 R2, RZ, RZ, UR4 ;  /* 0x00000004ff027e24 */ /* 0x000fc8000f8e00ff */
[----:B------:R-:W1:Y:S02]  /*ced0*/  REDUX UR7, R2 ;  /* 0x00000000020773c4 */ /* 0x000e640000000000 */
[----:B------:R2:W-:Y:S01]  /*cee0*/  UTCATOMSWS.AND URZ, UR4 ;  /* 0x0000000400ff79e3 */ /* 0x0005e20008000000 */
[----:B0-----:R-:W-:Y:S01]  /*cef0*/  ISETP.EQ.U32.AND P0, PT, R0, UR5, PT ;  /* 0x0000000500007c0c */ /* 0x001fe2000bf02070 */
[----:B-1----:R-:W-:-:S12]  /*cf00*/  IMAD.U32 R0, RZ, RZ, UR7 ;  /* 0x00000007ff007e24 */ /* 0x002fd8000f8e00ff */
[----:B------:R2:W-:Y:S01]  /*cf10*/  @P0 ATOMS.AND RZ, [UR6], R0 ;  /* 0x00000000ffff098c */ /* 0x0005e2000a800006 */
[----:B------:R-:W-:Y:S05]  /*cf20*/  BRA `(.L_x_19) ;  /* 0x0000000000147947 */ /* 0x000fea0003800000 */
.L_x_21:
[----:B------:R-:W-:-:S07]  /*cf30*/  MOV R2, 0xcf50 ;  /* 0x0000cf5000027802 */ /* 0x000fce0000000f00 */
[----:B-----5:R-:W-:Y:S05]  /*cf40*/  CALL.REL.NOINC `($__internal_0_$__cuda_sm10x_tcgen05_guardrail_trap_col_being_dealloced_not_returned_by_alloc) ;  /* 0x0000000000447944 */ /* 0x020fea0003c00000 */
[----:B------:R-:W-:Y:S05]  /*cf50*/  BRA `(.L_x_19) ;  /* 0x0000000000087947 */ /* 0x000fea0003800000 */
.L_x_20:
[----:B------:R-:W-:-:S07]  /*cf60*/  MOV R2, 0xcf80 ;  /* 0x0000cf8000027802 */ /* 0x000fce0000000f00 */
[----:B-----5:R-:W-:Y:S05]  /*cf70*/  CALL.REL.NOINC `($__internal_2_$__cuda_sm10x_tcgen05_guardrail_trap_unallocated_columns_being_dealloced) ;  /* 0x0000000000507944 */ /* 0x020fea0003c00000 */
.L_x_19:
[----:B------:R-:W-:Y:S01]  /*cf80*/  NOP ;  /* 0x0000000000007918 */ /* 0x000fe20000000000 */
[----:B--2---:R-:W-:Y:S05]  /*cf90*/  EXIT ;  /* 0x000000000000794d */ /* 0x004fea0003800000 */
.L_x_8:
[----:B------:R-:W1:Y:S02]  /*cfa0*/  SYNCS.PHASECHK.TRANS64.TRYWAIT P4, [UR14+0x4000], RZ ;  /* 0x004000ffff0075a7 */ /* 0x000e64000808110e */
[----:B-1----:R-:W-:Y:S05]  /*cfb0*/  @!P4 BRA `(.L_x_8) ;  /* 0xfffffffc00f8c947 */ /* 0x002fea000383ffff */
[----:B------:R-:W-:Y:S05]  /*cfc0*/  BRA `(.L_x_7) ;  /* 0xffffff5c00e87947 */ /* 0x000fea000383ffff */
.L_x_13:
[----:B------:R-:W1:Y:S02]  /*cfd0*/  SYNCS.PHASECHK.TRANS64.TRYWAIT P2, [UR14+0x9010], RZ ;  /* 0x009010ffff0075a7 */ /* 0x000e64000804110e */
[----:B-1----:R-:W-:Y:S05]  /*cfe0*/  @!P2 BRA `(.L_x_13) ;  /* 0xfffffffc00f8a947 */ /* 0x002fea000383ffff */
[----:B------:R-:W-:Y:S05]  /*cff0*/  BRA `(.L_x_22) ;  /* 0xffffffac00d87947 */ /* 0x000fea000383ffff */
.L_x_14:
[----:B------:R-:W1:Y:S02]  /*d000*/  SYNCS.PHASECHK.TRANS64.TRYWAIT P2, [UR17], R206 ;  /* 0x000000ceff0075a7 */ /* 0x000e640008041111 */
[----:B-1----:R-:W-:Y:S05]  /*d010*/  @!P2 BRA `(.L_x_14) ;  /* 0xfffffffc00f8a947 */ /* 0x002fea000383ffff */
[----:B------:R-:W-:Y:S05]  /*d020*/  BRA `(.L_x_23) ;  /* 0xffffffc400847947 */ /* 0x000fea000383ffff */
.L_x_18:
[----:B------:R-:W0:Y:S02]  /*d030*/  SYNCS.PHASECHK.TRANS64.TRYWAIT P2, [UR17], R4 ;  /* 0x00000004ff0075a7 */ /* 0x000e240008041111 */
[----:B0-----:R-:W-:Y:S05]  /*d040*/  @!P2 BRA `(.L_x_18) ;  /* 0xfffffffc00f8a947 */ /* 0x001fea000383ffff */
[----:B------:R-:W-:Y:S05]  /*d050*/  BRA `(.L_x_17) ;  /* 0xffffffe000487947 */ /* 0x000fea000383ffff */
        .weak           $__internal_0_$__cuda_sm10x_tcgen05_guardrail_trap_col_being_dealloced_not_returned_by_alloc
        .type           $__internal_0_$__cuda_sm10x_tcgen05_guardrail_trap_col_being_dealloced_not_returned_by_alloc,@function
        .size           $__internal_0_$__cuda_sm10x_tcgen05_guardrail_trap_col_being_dealloced_not_returned_by_alloc,($__internal_1_$__cuda_sm10x_tcgen05_guardrail_trap_phase_invalid_during_alloc - $__internal_0_$__cuda_sm10x_tcgen05_guardrail_trap_col_being_dealloced_not_returned_by_alloc)
$__internal_0_$__cuda_sm10x_tcgen05_guardrail_trap_col_being_dealloced_not_returned_by_alloc:
[----:B------:R-:W-:Y:S05]  /*d060*/  BPT.TRAP 0x1 ;  /* 0x000000040000795c */ /* 0x000fea0000300000 */
[----:B------:R-:W-:-:S04]  /*d070*/  IMAD.MOV.U32 R3, RZ, RZ, 0x0 ;  /* 0x00000000ff037424 */ /* 0x000fc800078e00ff */
[----:B------:R-:W-:Y:S05]  /*d080*/  RET.REL.NODEC R2 `(attn_fwd) ;  /* 0xffffff2c02dc7950 */ /* 0x000fea0003c3ffff */
        .weak           $__internal_1_$__cuda_sm10x_tcgen05_guardrail_trap_phase_invalid_during_alloc
        .type           $__internal_1_$__cuda_sm10x_tcgen05_guardrail_trap_phase_invalid_during_alloc,@function
        .size           $__internal_1_$__cuda_sm10x_tcgen05_guardrail_trap_phase_invalid_during_alloc,($__internal_2_$__cuda_sm10x_tcgen05_guardrail_trap_unallocated_columns_being_dealloced - $__internal_1_$__cuda_sm10x_tcgen05_guardrail_trap_phase_invalid_during_alloc)
$__internal_1_$__cuda_sm10x_tcgen05_guardrail_trap_phase_invalid_during_alloc:
[----:B------:R-:W-:Y:S05]  /*d090*/  BPT.TRAP 0x1 ;  /* 0x000000040000795c */ /* 0x000fea0000300000 */
[----:B------:R-:W-:-:S04]  /*d0a0*/  IMAD.MOV.U32 R3, RZ, RZ, 0x0 ;  /* 0x00000000ff037424 */ /* 0x000fc800078e00ff */
[----:B------:R-:W-:Y:S05]  /*d0b0*/  RET.REL.NODEC R2 `(attn_fwd) ;  /* 0xffffff2c02d07950 */ /* 0x000fea0003c3ffff */
        .weak           $__internal_2_$__cuda_sm10x_tcgen05_guardrail_trap_unallocated_columns_being_dealloced
        .type           $__internal_2_$__cuda_sm10x_tcgen05_guardrail_trap_unallocated_columns_being_dealloced,@function
        .size           $__internal_2_$__cuda_sm10x_tcgen05_guardrail_trap_unallocated_columns_being_dealloced,(.L_x_27 - $__internal_2_$__cuda_sm10x_tcgen05_guardrail_trap_unallocated_columns_being_dealloced)
$__internal_2_$__cuda_sm10x_tcgen05_guardrail_trap_unallocated_columns_being_dealloced:
[----:B------:R-:W-:Y:S05]  /*d0c0*/  BPT.TRAP 0x1 ;  /* 0x000000040000795c */ /* 0x000fea0000300000 */
[----:B------:R-:W-:-:S04]  /*d0d0*/  IMAD.MOV.U32 R3, RZ, RZ, 0x0 ;  /* 0x00000000ff037424 */ /* 0x000fc800078e00ff */
[----:B------:R-:W-:Y:S05]  /*d0e0*/  RET.REL.NODEC R2 `(attn_fwd) ;  /* 0xffffff2c02c47950 */ /* 0x000fea0003c3ffff */
.L_x_24:
[----:B------:R-:W-:-:S00]  /*d0f0*/  BRA `(.L_x_24) ;  /* 0xfffffffc00fc7947 */ /* 0x000fc0000383ffff */
[----:B------:R-:W-:-:S00]  /*d100*/  NOP ;  /* 0x0000000000007918 */ /* 0x000fc00000000000 */
[----:B------:R-:W-:-:S00]  /*d110*/  NOP ;  /* 0x0000000000007918 */ /* 0x000fc00000000000 */
[----:B------:R-:W-:-:S00]  /*d120*/  NOP ;  /* 0x0000000000007918 */ /* 0x000fc00000000000 */
[----:B------:R-:W-:-:S00]  /*d130*/  NOP ;  /* 0x0000000000007918 */ /* 0x000fc00000000000 */
[----:B------:R-:W-:-:S00]  /*d140*/  NOP ;  /* 0x0000000000007918 */ /* 0x000fc00000000000 */
[----:B------:R-:W-:-:S00]  /*d150*/  NOP ;  /* 0x0000000000007918 */ /* 0x000fc00000000000 */
[----:B------:R-:W-:-:S00]  /*d160*/  NOP ;  /* 0x0000000000007918 */ /* 0x000fc00000000000 */
[----:B------:R-:W-:-:S00]  /*d170*/  NOP ;  /* 0x0000000000007918 */ /* 0x000fc00000000000 */
.L_x_27:


//--------------------- .nv.global.init           --------------------------
	.section	.nv.global.init,"aw",@progbits
.nv.global.init:
	.type		_$_str,@object
	.size		_$_str,(.L_3 - _$_str)
_$_str:
        /*0000*/ 	.byte	0x5f, 0x5f, 0x43, 0x55, 0x44, 0x41, 0x5f, 0x46, 0x54, 0x5a, 0x00
.L_3:


//--------------------- .nv.shared.attn_fwd       --------------------------
	.section	.nv.shared.attn_fwd,"aw",@nobits
	.sectionflags	@""
	.align	16
	.zero		1024


//--------------------- .nv.shared.reserved.0     --------------------------
	.section	.nv.shared.reserved.0,"aw",@nobits
	.align	8
	.weak		__nv_reservedSMEM_offset_0_alias
	.size		__nv_reservedSMEM_offset_0_alias, 0, 64
	.other		__nv_reservedSMEM_offset_0_alias,@"STO_CUDA_RESERVED_SHARED STV_DEFAULT"
__nv_reservedSMEM_offset_0_alias:
	.zero		0
.nv.shared.reserved.0:
	.zero		64
	.weak		__nv_reservedSMEM_allocation_phase
	.type		__nv_reservedSMEM_allocation_phase,@object
	.size		__nv_reservedSMEM_allocation_phase,(.L_0 - __nv_reservedSMEM_allocation_phase)
__nv_reservedSMEM_allocation_phase:
	.zero		1
.L_0:
	.zero		7
	.weak		__nv_reservedSMEM_devtool_atexit_pc
	.type		__nv_reservedSMEM_devtool_atexit_pc,@object
	.size		__nv_reservedSMEM_devtool_atexit_pc,(__nv_reservedSMEM_allocation_mask - __nv_reservedSMEM_devtool_atexit_pc)
__nv_reservedSMEM_devtool_atexit_pc:
	.zero		8
	.weak		__nv_reservedSMEM_allocation_mask
	.type		__nv_reservedSMEM_allocation_mask,@object
	.size		__nv_reservedSMEM_allocation_mask,(.L_2 - __nv_reservedSMEM_allocation_mask)
__nv_reservedSMEM_allocation_mask:
	.zero		4
.L_2:


//--------------------- .nv.constant0.attn_fwd    --------------------------
	.section	.nv.constant0.attn_fwd,"a",@progbits
	.sectionflags	@""
	.align	4
.nv.constant0.attn_fwd:
	.zero		1032


//--------------------- SYMBOLS --------------------------

	.type		.nv.reservedSmem.offset0,@object
	.size		.nv.reservedSmem.offset0,0x4
	.type		.nv.reservedSmem.cap,@object
	.size		.nv.reservedSmem.cap,0x4
